//
// Generated by NVIDIA NVVM Compiler
//
// Compiler Build ID: CL-36424714
// Cuda compilation tools, release 13.0, V13.0.88
// Based on NVVM 20.0.0
//

.version 9.0
.target sm_100
.address_size 64

	// .globl	_Z25gpu_global_queuing_kernelPiS_S_S_S_iS_
// _ZZ24gpu_block_queuing_kernelPiS_S_S_S_iS_E10shared_mem has been demoted
// _ZZ24gpu_block_queuing_kernelPiS_S_S_S_iS_E18global_queue_index has been demoted

.visible .entry _Z25gpu_global_queuing_kernelPiS_S_S_S_iS_(
	.param .u64 .ptr .align 1 _Z25gpu_global_queuing_kernelPiS_S_S_S_iS__param_0,
	.param .u64 .ptr .align 1 _Z25gpu_global_queuing_kernelPiS_S_S_S_iS__param_1,
	.param .u64 .ptr .align 1 _Z25gpu_global_queuing_kernelPiS_S_S_S_iS__param_2,
	.param .u64 .ptr .align 1 _Z25gpu_global_queuing_kernelPiS_S_S_S_iS__param_3,
	.param .u64 .ptr .align 1 _Z25gpu_global_queuing_kernelPiS_S_S_S_iS__param_4,
	.param .u32 _Z25gpu_global_queuing_kernelPiS_S_S_S_iS__param_5,
	.param .u64 .ptr .align 1 _Z25gpu_global_queuing_kernelPiS_S_S_S_iS__param_6
)
{
	.reg .pred 	%p<16>;
	.reg .b32 	%r<50>;
	.reg .b64 	%rd<50>;

	ld.param.u64 	%rd10, [_Z25gpu_global_queuing_kernelPiS_S_S_S_iS__param_0];
	ld.param.u64 	%rd12, [_Z25gpu_global_queuing_kernelPiS_S_S_S_iS__param_1];
	ld.param.u64 	%rd13, [_Z25gpu_global_queuing_kernelPiS_S_S_S_iS__param_2];
	ld.param.u64 	%rd11, [_Z25gpu_global_queuing_kernelPiS_S_S_S_iS__param_3];
	ld.param.u64 	%rd14, [_Z25gpu_global_queuing_kernelPiS_S_S_S_iS__param_4];
	ld.param.u32 	%r25, [_Z25gpu_global_queuing_kernelPiS_S_S_S_iS__param_5];
	ld.param.u64 	%rd15, [_Z25gpu_global_queuing_kernelPiS_S_S_S_iS__param_6];
	cvta.to.global.u64 	%rd1, %rd14;
	cvta.to.global.u64 	%rd2, %rd15;
	cvta.to.global.u64 	%rd3, %rd13;
	cvta.to.global.u64 	%rd4, %rd12;
	mov.u32 	%r26, %tid.x;
	mov.u32 	%r27, %ctaid.x;
	mov.u32 	%r1, %ntid.x;
	mad.lo.s32 	%r46, %r27, %r1, %r26;
	setp.ge.s32 	%p1, %r46, %r25;
	@%p1 bra 	$L__BB0_25;
	add.s64 	%rd5, %rd4, 8;
	mov.u32 	%r28, %nctaid.x;
	mul.lo.s32 	%r3, %r1, %r28;
	cvta.to.global.u64 	%rd6, %rd11;
	cvta.to.global.u64 	%rd7, %rd10;
$L__BB0_2:
	mul.wide.s32 	%rd16, %r46, 4;
	add.s64 	%rd17, %rd6, %rd16;
	ld.global.u32 	%r29, [%rd17];
	mul.wide.s32 	%rd18, %r29, 4;
	add.s64 	%rd19, %rd7, %rd18;
	ld.global.u32 	%r5, [%rd19];
	ld.global.u32 	%r6, [%rd19+4];
	setp.ge.s32 	%p2, %r5, %r6;
	@%p2 bra 	$L__BB0_24;
	sub.s32 	%r30, %r6, %r5;
	and.b32  	%r7, %r30, 3;
	setp.eq.s32 	%p3, %r7, 0;
	mov.u32 	%r47, %r5;
	@%p3 bra 	$L__BB0_13;
	mul.wide.s32 	%rd20, %r5, 4;
	add.s64 	%rd8, %rd4, %rd20;
	ld.global.u32 	%r8, [%rd8];
	mul.wide.s32 	%rd21, %r8, 4;
	add.s64 	%rd22, %rd3, %rd21;
	atom.relaxed.global.cas.b32 	%r31, [%rd22], 0, 1;
	setp.ne.s32 	%p4, %r31, 0;
	@%p4 bra 	$L__BB0_6;
	atom.global.add.u32 	%r32, [%rd2], 1;
	mul.wide.s32 	%rd23, %r32, 4;
	add.s64 	%rd24, %rd1, %rd23;
	st.global.u32 	[%rd24], %r8;
$L__BB0_6:
	add.s32 	%r47, %r5, 1;
	setp.eq.s32 	%p5, %r7, 1;
	@%p5 bra 	$L__BB0_13;
	ld.global.u32 	%r10, [%rd8+4];
	mul.wide.s32 	%rd25, %r10, 4;
	add.s64 	%rd26, %rd3, %rd25;
	atom.relaxed.global.cas.b32 	%r33, [%rd26], 0, 1;
	setp.ne.s32 	%p6, %r33, 0;
	@%p6 bra 	$L__BB0_9;
	atom.global.add.u32 	%r34, [%rd2], 1;
	mul.wide.s32 	%rd27, %r34, 4;
	add.s64 	%rd28, %rd1, %rd27;
	st.global.u32 	[%rd28], %r10;
$L__BB0_9:
	add.s32 	%r47, %r5, 2;
	setp.eq.s32 	%p7, %r7, 2;
	@%p7 bra 	$L__BB0_13;
	ld.global.u32 	%r12, [%rd8+8];
	mul.wide.s32 	%rd29, %r12, 4;
	add.s64 	%rd30, %rd3, %rd29;
	atom.relaxed.global.cas.b32 	%r35, [%rd30], 0, 1;
	setp.ne.s32 	%p8, %r35, 0;
	@%p8 bra 	$L__BB0_12;
	atom.global.add.u32 	%r36, [%rd2], 1;
	mul.wide.s32 	%rd31, %r36, 4;
	add.s64 	%rd32, %rd1, %rd31;
	st.global.u32 	[%rd32], %r12;
$L__BB0_12:
	add.s32 	%r47, %r5, 3;
$L__BB0_13:
	sub.s32 	%r37, %r5, %r6;
	setp.gt.u32 	%p9, %r37, -4;
	@%p9 bra 	$L__BB0_24;
	sub.s32 	%r48, %r47, %r6;
$L__BB0_15:
	mul.wide.s32 	%rd33, %r47, 4;
	add.s64 	%rd9, %rd5, %rd33;
	ld.global.u32 	%r18, [%rd9+-8];
	mul.wide.s32 	%rd34, %r18, 4;
	add.s64 	%rd35, %rd3, %rd34;
	atom.relaxed.global.cas.b32 	%r38, [%rd35], 0, 1;
	setp.ne.s32 	%p10, %r38, 0;
	@%p10 bra 	$L__BB0_17;
	atom.global.add.u32 	%r39, [%rd2], 1;
	mul.wide.s32 	%rd36, %r39, 4;
	add.s64 	%rd37, %rd1, %rd36;
	st.global.u32 	[%rd37], %r18;
$L__BB0_17:
	ld.global.u32 	%r19, [%rd9+-4];
	mul.wide.s32 	%rd38, %r19, 4;
	add.s64 	%rd39, %rd3, %rd38;
	atom.relaxed.global.cas.b32 	%r40, [%rd39], 0, 1;
	setp.ne.s32 	%p11, %r40, 0;
	@%p11 bra 	$L__BB0_19;
	atom.global.add.u32 	%r41, [%rd2], 1;
	mul.wide.s32 	%rd40, %r41, 4;
	add.s64 	%rd41, %rd1, %rd40;
	st.global.u32 	[%rd41], %r19;
$L__BB0_19:
	ld.global.u32 	%r20, [%rd9];
	mul.wide.s32 	%rd42, %r20, 4;
	add.s64 	%rd43, %rd3, %rd42;
	atom.relaxed.global.cas.b32 	%r42, [%rd43], 0, 1;
	setp.ne.s32 	%p12, %r42, 0;
	@%p12 bra 	$L__BB0_21;
	atom.global.add.u32 	%r43, [%rd2], 1;
	mul.wide.s32 	%rd44, %r43, 4;
	add.s64 	%rd45, %rd1, %rd44;
	st.global.u32 	[%rd45], %r20;
$L__BB0_21:
	ld.global.u32 	%r21, [%rd9+4];
	mul.wide.s32 	%rd46, %r21, 4;
	add.s64 	%rd47, %rd3, %rd46;
	atom.relaxed.global.cas.b32 	%r44, [%rd47], 0, 1;
	setp.ne.s32 	%p13, %r44, 0;
	@%p13 bra 	$L__BB0_23;
	atom.global.add.u32 	%r45, [%rd2], 1;
	mul.wide.s32 	%rd48, %r45, 4;
	add.s64 	%rd49, %rd1, %rd48;
	st.global.u32 	[%rd49], %r21;
$L__BB0_23:
	add.s32 	%r47, %r47, 4;
	add.s32 	%r48, %r48, 4;
	setp.ne.s32 	%p14, %r48, 0;
	@%p14 bra 	$L__BB0_15;
$L__BB0_24:
	add.s32 	%r46, %r46, %r3;
	setp.lt.s32 	%p15, %r46, %r25;
	@%p15 bra 	$L__BB0_2;
$L__BB0_25:
	ret;

}
	// .globl	_Z24gpu_block_queuing_kernelPiS_S_S_S_iS_
.visible .entry _Z24gpu_block_queuing_kernelPiS_S_S_S_iS_(
	.param .u64 .ptr .align 1 _Z24gpu_block_queuing_kernelPiS_S_S_S_iS__param_0,
	.param .u64 .ptr .align 1 _Z24gpu_block_queuing_kernelPiS_S_S_S_iS__param_1,
	.param .u64 .ptr .align 1 _Z24gpu_block_queuing_kernelPiS_S_S_S_iS__param_2,
	.param .u64 .ptr .align 1 _Z24gpu_block_queuing_kernelPiS_S_S_S_iS__param_3,
	.param .u64 .ptr .align 1 _Z24gpu_block_queuing_kernelPiS_S_S_S_iS__param_4,
	.param .u32 _Z24gpu_block_queuing_kernelPiS_S_S_S_iS__param_5,
	.param .u64 .ptr .align 1 _Z24gpu_block_queuing_kernelPiS_S_S_S_iS__param_6
)
{
	.reg .pred 	%p<28>;
	.reg .b32 	%r<101>;
	.reg .b64 	%rd<52>;
	// demoted variable
	.shared .align 4 .b8 _ZZ24gpu_block_queuing_kernelPiS_S_S_S_iS_E10shared_mem[16388];
	// demoted variable
	.shared .align 4 .u32 _ZZ24gpu_block_queuing_kernelPiS_S_S_S_iS_E18global_queue_index;
	ld.param.u64 	%rd10, [_Z24gpu_block_queuing_kernelPiS_S_S_S_iS__param_0];
	ld.param.u64 	%rd12, [_Z24gpu_block_queuing_kernelPiS_S_S_S_iS__param_1];
	ld.param.u64 	%rd13, [_Z24gpu_block_queuing_kernelPiS_S_S_S_iS__param_2];
	ld.param.u64 	%rd11, [_Z24gpu_block_queuing_kernelPiS_S_S_S_iS__param_3];
	ld.param.u64 	%rd14, [_Z24gpu_block_queuing_kernelPiS_S_S_S_iS__param_4];
	ld.param.u32 	%r39, [_Z24gpu_block_queuing_kernelPiS_S_S_S_iS__param_5];
	ld.param.u64 	%rd15, [_Z24gpu_block_queuing_kernelPiS_S_S_S_iS__param_6];
	cvta.to.global.u64 	%rd1, %rd13;
	cvta.to.global.u64 	%rd2, %rd12;
	cvta.to.global.u64 	%rd3, %rd14;
	cvta.to.global.u64 	%rd4, %rd15;
	mov.u32 	%r100, %tid.x;
	mov.u32 	%r40, %ctaid.x;
	mov.u32 	%r2, %ntid.x;
	mad.lo.s32 	%r95, %r40, %r2, %r100;
	setp.ne.s32 	%p1, %r100, 0;
	@%p1 bra 	$L__BB1_2;
	mov.b32 	%r41, 0;
	st.shared.u32 	[_ZZ24gpu_block_queuing_kernelPiS_S_S_S_iS_E10shared_mem], %r41;
$L__BB1_2:
	bar.sync 	0;
	setp.ge.s32 	%p2, %r95, %r39;
	@%p2 bra 	$L__BB1_41;
	add.s64 	%rd5, %rd2, 8;
	mov.u32 	%r42, %nctaid.x;
	mul.lo.s32 	%r4, %r2, %r42;
	cvta.to.global.u64 	%rd6, %rd11;
	cvta.to.global.u64 	%rd7, %rd10;
$L__BB1_4:
	mul.wide.s32 	%rd16, %r95, 4;
	add.s64 	%rd17, %rd6, %rd16;
	ld.global.u32 	%r43, [%rd17];
	mul.wide.s32 	%rd18, %r43, 4;
	add.s64 	%rd19, %rd7, %rd18;
	ld.global.u32 	%r6, [%rd19];
	ld.global.u32 	%r7, [%rd19+4];
	setp.ge.s32 	%p3, %r6, %r7;
	@%p3 bra 	$L__BB1_40;
	sub.s32 	%r44, %r7, %r6;
	and.b32  	%r8, %r44, 3;
	setp.eq.s32 	%p4, %r8, 0;
	mov.u32 	%r96, %r6;
	@%p4 bra 	$L__BB1_21;
	mul.wide.s32 	%rd20, %r6, 4;
	add.s64 	%rd8, %rd2, %rd20;
	ld.global.u32 	%r9, [%rd8];
	mul.wide.s32 	%rd21, %r9, 4;
	add.s64 	%rd22, %rd1, %rd21;
	atom.relaxed.global.cas.b32 	%r45, [%rd22], 0, 1;
	setp.ne.s32 	%p5, %r45, 0;
	@%p5 bra 	$L__BB1_10;
	mov.u32 	%r46, _ZZ24gpu_block_queuing_kernelPiS_S_S_S_iS_E10shared_mem;
	atom.shared.cta.add.u32 	%r10, [%r46], 1;
	setp.lt.s32 	%p6, %r10, 4096;
	@%p6 bra 	$L__BB1_9;
	atom.global.add.u32 	%r47, [%rd4], 1;
	mul.wide.s32 	%rd23, %r47, 4;
	add.s64 	%rd24, %rd3, %rd23;
	st.global.u32 	[%rd24], %r9;
	bra.uni 	$L__BB1_10;
$L__BB1_9:
	shl.b32 	%r48, %r10, 2;
	add.s32 	%r50, %r46, %r48;
	st.shared.u32 	[%r50+4], %r9;
$L__BB1_10:
	add.s32 	%r96, %r6, 1;
	setp.eq.s32 	%p7, %r8, 1;
	@%p7 bra 	$L__BB1_21;
	ld.global.u32 	%r12, [%rd8+4];
	mul.wide.s32 	%rd25, %r12, 4;
	add.s64 	%rd26, %rd1, %rd25;
	atom.relaxed.global.cas.b32 	%r51, [%rd26], 0, 1;
	setp.ne.s32 	%p8, %r51, 0;
	@%p8 bra 	$L__BB1_15;
	mov.u32 	%r52, _ZZ24gpu_block_queuing_kernelPiS_S_S_S_iS_E10shared_mem;
	atom.shared.cta.add.u32 	%r13, [%r52], 1;
	setp.lt.s32 	%p9, %r13, 4096;
	@%p9 bra 	$L__BB1_14;
	atom.global.add.u32 	%r53, [%rd4], 1;
	mul.wide.s32 	%rd27, %r53, 4;
	add.s64 	%rd28, %rd3, %rd27;
	st.global.u32 	[%rd28], %r12;
	bra.uni 	$L__BB1_15;
$L__BB1_14:
	shl.b32 	%r54, %r13, 2;
	add.s32 	%r56, %r52, %r54;
	st.shared.u32 	[%r56+4], %r12;
$L__BB1_15:
	add.s32 	%r96, %r6, 2;
	setp.eq.s32 	%p10, %r8, 2;
	@%p10 bra 	$L__BB1_21;
	ld.global.u32 	%r15, [%rd8+8];
	mul.wide.s32 	%rd29, %r15, 4;
	add.s64 	%rd30, %rd1, %rd29;
	atom.relaxed.global.cas.b32 	%r57, [%rd30], 0, 1;
	setp.ne.s32 	%p11, %r57, 0;
	@%p11 bra 	$L__BB1_20;
	mov.u32 	%r58, _ZZ24gpu_block_queuing_kernelPiS_S_S_S_iS_E10shared_mem;
	atom.shared.cta.add.u32 	%r16, [%r58], 1;
	setp.lt.s32 	%p12, %r16, 4096;
	@%p12 bra 	$L__BB1_19;
	atom.global.add.u32 	%r59, [%rd4], 1;
	mul.wide.s32 	%rd31, %r59, 4;
	add.s64 	%rd32, %rd3, %rd31;
	st.global.u32 	[%rd32], %r15;
	bra.uni 	$L__BB1_20;
$L__BB1_19:
	shl.b32 	%r60, %r16, 2;
	add.s32 	%r62, %r58, %r60;
	st.shared.u32 	[%r62+4], %r15;
$L__BB1_20:
	add.s32 	%r96, %r6, 3;
$L__BB1_21:
	sub.s32 	%r63, %r6, %r7;
	setp.gt.u32 	%p13, %r63, -4;
	@%p13 bra 	$L__BB1_40;
	sub.s32 	%r97, %r96, %r7;
$L__BB1_23:
	mul.wide.s32 	%rd33, %r96, 4;
	add.s64 	%rd9, %rd5, %rd33;
	ld.global.u32 	%r22, [%rd9+-8];
	mul.wide.s32 	%rd34, %r22, 4;
	add.s64 	%rd35, %rd1, %rd34;
	atom.relaxed.global.cas.b32 	%r64, [%rd35], 0, 1;
	setp.ne.s32 	%p14, %r64, 0;
	@%p14 bra 	$L__BB1_27;
	mov.u32 	%r65, _ZZ24gpu_block_queuing_kernelPiS_S_S_S_iS_E10shared_mem;
	atom.shared.cta.add.u32 	%r23, [%r65], 1;
	setp.gt.s32 	%p15, %r23, 4095;
	@%p15 bra 	$L__BB1_26;
	shl.b32 	%r67, %r23, 2;
	add.s32 	%r69, %r65, %r67;
	st.shared.u32 	[%r69+4], %r22;
	bra.uni 	$L__BB1_27;
$L__BB1_26:
	atom.global.add.u32 	%r66, [%rd4], 1;
	mul.wide.s32 	%rd36, %r66, 4;
	add.s64 	%rd37, %rd3, %rd36;
	st.global.u32 	[%rd37], %r22;
$L__BB1_27:
	ld.global.u32 	%r24, [%rd9+-4];
	mul.wide.s32 	%rd38, %r24, 4;
	add.s64 	%rd39, %rd1, %rd38;
	atom.relaxed.global.cas.b32 	%r70, [%rd39], 0, 1;
	setp.ne.s32 	%p16, %r70, 0;
	@%p16 bra 	$L__BB1_31;
	mov.u32 	%r71, _ZZ24gpu_block_queuing_kernelPiS_S_S_S_iS_E10shared_mem;
	atom.shared.cta.add.u32 	%r25, [%r71], 1;
	setp.lt.s32 	%p17, %r25, 4096;
	@%p17 bra 	$L__BB1_30;
	atom.global.add.u32 	%r72, [%rd4], 1;
	mul.wide.s32 	%rd40, %r72, 4;
	add.s64 	%rd41, %rd3, %rd40;
	st.global.u32 	[%rd41], %r24;
	bra.uni 	$L__BB1_31;
$L__BB1_30:
	shl.b32 	%r73, %r25, 2;
	add.s32 	%r75, %r71, %r73;
	st.shared.u32 	[%r75+4], %r24;
$L__BB1_31:
	ld.global.u32 	%r26, [%rd9];
	mul.wide.s32 	%rd42, %r26, 4;
	add.s64 	%rd43, %rd1, %rd42;
	atom.relaxed.global.cas.b32 	%r76, [%rd43], 0, 1;
	setp.ne.s32 	%p18, %r76, 0;
	@%p18 bra 	$L__BB1_35;
	mov.u32 	%r77, _ZZ24gpu_block_queuing_kernelPiS_S_S_S_iS_E10shared_mem;
	atom.shared.cta.add.u32 	%r27, [%r77], 1;
	setp.lt.s32 	%p19, %r27, 4096;
	@%p19 bra 	$L__BB1_34;
	atom.global.add.u32 	%r78, [%rd4], 1;
	mul.wide.s32 	%rd44, %r78, 4;
	add.s64 	%rd45, %rd3, %rd44;
	st.global.u32 	[%rd45], %r26;
	bra.uni 	$L__BB1_35;
$L__BB1_34:
	shl.b32 	%r79, %r27, 2;
	add.s32 	%r81, %r77, %r79;
	st.shared.u32 	[%r81+4], %r26;
$L__BB1_35:
	ld.global.u32 	%r28, [%rd9+4];
	mul.wide.s32 	%rd46, %r28, 4;
	add.s64 	%rd47, %rd1, %rd46;
	atom.relaxed.global.cas.b32 	%r82, [%rd47], 0, 1;
	setp.ne.s32 	%p20, %r82, 0;
	@%p20 bra 	$L__BB1_39;
	mov.u32 	%r83, _ZZ24gpu_block_queuing_kernelPiS_S_S_S_iS_E10shared_mem;
	atom.shared.cta.add.u32 	%r29, [%r83], 1;
	setp.lt.s32 	%p21, %r29, 4096;
	@%p21 bra 	$L__BB1_38;
	atom.global.add.u32 	%r84, [%rd4], 1;
	mul.wide.s32 	%rd48, %r84, 4;
	add.s64 	%rd49, %rd3, %rd48;
	st.global.u32 	[%rd49], %r28;
	bra.uni 	$L__BB1_39;
$L__BB1_38:
	shl.b32 	%r85, %r29, 2;
	add.s32 	%r87, %r83, %r85;
	st.shared.u32 	[%r87+4], %r28;
$L__BB1_39:
	add.s32 	%r96, %r96, 4;
	add.s32 	%r97, %r97, 4;
	setp.ne.s32 	%p22, %r97, 0;
	@%p22 bra 	$L__BB1_23;
$L__BB1_40:
	add.s32 	%r95, %r95, %r4;
	setp.lt.s32 	%p23, %r95, %r39;
	@%p23 bra 	$L__BB1_4;
$L__BB1_41:
	bar.sync 	0;
	ld.shared.u32 	%r99, [_ZZ24gpu_block_queuing_kernelPiS_S_S_S_iS_E10shared_mem];
	setp.lt.s32 	%p24, %r99, 4097;
	@%p24 bra 	$L__BB1_43;
	mov.b32 	%r99, 4096;
	st.shared.u32 	[_ZZ24gpu_block_queuing_kernelPiS_S_S_S_iS_E10shared_mem], %r99;
$L__BB1_43:
	setp.ne.s32 	%p25, %r100, 0;
	@%p25 bra 	$L__BB1_45;
	atom.global.add.u32 	%r89, [%rd4], %r99;
	st.shared.u32 	[_ZZ24gpu_block_queuing_kernelPiS_S_S_S_iS_E18global_queue_index], %r89;
$L__BB1_45:
	bar.sync 	0;
	ld.shared.u32 	%r35, [_ZZ24gpu_block_queuing_kernelPiS_S_S_S_iS_E10shared_mem];
	setp.ge.s32 	%p26, %r100, %r35;
	@%p26 bra 	$L__BB1_48;
	ld.shared.u32 	%r36, [_ZZ24gpu_block_queuing_kernelPiS_S_S_S_iS_E18global_queue_index];
	mov.u32 	%r91, _ZZ24gpu_block_queuing_kernelPiS_S_S_S_iS_E10shared_mem;
$L__BB1_47:
	shl.b32 	%r90, %r100, 2;
	add.s32 	%r92, %r91, %r90;
	ld.shared.u32 	%r93, [%r92+4];
	add.s32 	%r94, %r36, %r100;
	mul.wide.s32 	%rd50, %r94, 4;
	add.s64 	%rd51, %rd3, %rd50;
	st.global.u32 	[%rd51], %r93;
	add.s32 	%r100, %r100, %r2;
	setp.lt.s32 	%p27, %r100, %r35;
	@%p27 bra 	$L__BB1_47;
$L__BB1_48:
	ret;

}


// ===== COMPILED SASS (sm_100) =====

	.target	sm_100

	.elftype	@"ET_EXEC"


//--------------------- .note.nv.tkinfo           --------------------------
	.section	.note.nv.tkinfo,"",@"SHT_NOTE"
	.sectionflags	@"SHF_NOTE_NV_TKINFO"
	.tkinfo
        /*0018*/ 	.word	0x00000002
        /*0030*/ 	.string	""
        /*0030*/ 	.string	"ptxas"
        /*0030*/ 	.string	"Cuda compilation tools, release 13.0, V13.0.88"
        /*0030*/ 	.string	"Build cuda_13.0.r13.0/compiler.36424714_0"
        /*0030*/ 	.string	"-arch sm_100 -m 64 "



//--------------------- .note.nv.cuinfo           --------------------------
	.section	.note.nv.cuinfo,"",@"SHT_NOTE"
	.sectionflags	@"SHF_NOTE_NV_CUINFO"
        /*0018*/ 	.short	0x0002
        /*001a*/ 	.short	0x0064
        /*001c*/ 	.short	0x0082
	.zero		2


//--------------------- .nv.info                  --------------------------
	.section	.nv.info,"",@"SHT_CUDA_INFO"
	.align	4


	//----- nvinfo : EIATTR_REGCOUNT
	.align		4
        /*0000*/ 	.byte	0x04, 0x2f
        /*0002*/ 	.short	(.L_1 - .L_0)
	.align		4
.L_0:
        /*0004*/ 	.word	index@(_Z25gpu_global_queuing_kernelPiS_S_S_S_iS_)
        /*0008*/ 	.word	0x00000016


	//----- nvinfo : EIATTR_FRAME_SIZE
	.align		4
.L_1:
        /*000c*/ 	.byte	0x04, 0x11
        /*000e*/ 	.short	(.L_3 - .L_2)
	.align		4
.L_2:
        /*0010*/ 	.word	index@(_Z25gpu_global_queuing_kernelPiS_S_S_S_iS_)
        /*0014*/ 	.word	0x00000000


	//----- nvinfo : EIATTR_REGCOUNT
	.align		4
.L_3:
        /*0018*/ 	.byte	0x04, 0x2f
        /*001a*/ 	.short	(.L_5 - .L_4)
	.align		4
.L_4:
        /*001c*/ 	.word	index@(_Z24gpu_block_queuing_kernelPiS_S_S_S_iS_)
        /*0020*/ 	.word	0x0000001c


	//----- nvinfo : EIATTR_FRAME_SIZE
	.align		4
.L_5:
        /*0024*/ 	.byte	0x04, 0x11
        /*0026*/ 	.short	(.L_7 - .L_6)
	.align		4
.L_6:
        /*0028*/ 	.word	index@(_Z24gpu_block_queuing_kernelPiS_S_S_S_iS_)
        /*002c*/ 	.word	0x00000000


	//----- nvinfo : EIATTR_MIN_STACK_SIZE
	.align		4
.L_7:
        /*0030*/ 	.byte	0x04, 0x12
        /*0032*/ 	.short	(.L_9 - .L_8)
	.align		4
.L_8:
        /*0034*/ 	.word	index@(_Z24gpu_block_queuing_kernelPiS_S_S_S_iS_)
        /*0038*/ 	.word	0x00000000


	//----- nvinfo : EIATTR_MIN_STACK_SIZE
	.align		4
.L_9:
        /*003c*/ 	.byte	0x04, 0x12
        /*003e*/ 	.short	(.L_11 - .L_10)
	.align		4
.L_10:
        /*0040*/ 	.word	index@(_Z25gpu_global_queuing_kernelPiS_S_S_S_iS_)
        /*0044*/ 	.word	0x00000000
.L_11:


//--------------------- .nv.compat                --------------------------
	.section	.nv.compat,"",@"SHT_CUDA_COMPAT_INFO"
	.align	4
        /*0000*/ 	.byte	0x02, 0x09, 0x00, 0x00, 0x02, 0x02, 0x01, 0x00, 0x02, 0x05, 0x05, 0x00, 0x03, 0x07, 0x01, 0x01
        /*0010*/ 	.byte	0x02, 0x03, 0x00, 0x00, 0x02, 0x06, 0x01, 0x00, 0x04, 0x0b, 0x08, 0x00, 0x09, 0x00, 0x00, 0x00
        /*0020*/ 	.byte	0x00, 0x00, 0x00, 0x00


//--------------------- .nv.info._Z24gpu_block_queuing_kernelPiS_S_S_S_iS_ --------------------------
	.section	.nv.info._Z24gpu_block_queuing_kernelPiS_S_S_S_iS_,"",@"SHT_CUDA_INFO"
	.sectionflags	@""
	.align	4


	//----- nvinfo : EIATTR_CUDA_API_VERSION
	.align		4
        /*0000*/ 	.byte	0x04, 0x37
        /*0002*/ 	.short	(.L_13 - .L_12)
.L_12:
        /*0004*/ 	.word	0x00000082


	//----- nvinfo : EIATTR_KPARAM_INFO
	.align		4
.L_13:
        /*0008*/ 	.byte	0x04, 0x17
        /*000a*/ 	.short	(.L_15 - .L_14)
.L_14:
        /*000c*/ 	.word	0x00000000
        /*0010*/ 	.short	0x0006
        /*0012*/ 	.short	0x0030
        /*0014*/ 	.byte	0x00, 0xf5, 0x21, 0x00


	//----- nvinfo : EIATTR_KPARAM_INFO
	.align		4
.L_15:
        /*0018*/ 	.byte	0x04, 0x17
        /*001a*/ 	.short	(.L_17 - .L_16)
.L_16:
        /*001c*/ 	.word	0x00000000
        /*0020*/ 	.short	0x0005
        /*0022*/ 	.short	0x0028
        /*0024*/ 	.byte	0x00, 0xf0, 0x11, 0x00


	//----- nvinfo : EIATTR_KPARAM_INFO
	.align		4
.L_17:
        /*0028*/ 	.byte	0x04, 0x17
        /*002a*/ 	.short	(.L_19 - .L_18)
.L_18:
        /*002c*/ 	.word	0x00000000
        /*0030*/ 	.short	0x0004
        /*0032*/ 	.short	0x0020
        /*0034*/ 	.byte	0x00, 0xf5, 0x21, 0x00


	//----- nvinfo : EIATTR_KPARAM_INFO
	.align		4
.L_19:
        /*0038*/ 	.byte	0x04, 0x17
        /*003a*/ 	.short	(.L_21 - .L_20)
.L_20:
        /*003c*/ 	.word	0x00000000
        /*0040*/ 	.short	0x0003
        /*0042*/ 	.short	0x0018
        /*0044*/ 	.byte	0x00, 0xf5, 0x21, 0x00


	//----- nvinfo : EIATTR_KPARAM_INFO
	.align		4
.L_21:
        /*0048*/ 	.byte	0x04, 0x17
        /*004a*/ 	.short	(.L_23 - .L_22)
.L_22:
        /*004c*/ 	.word	0x00000000
        /*0050*/ 	.short	0x0002
        /*0052*/ 	.short	0x0010
        /*0054*/ 	.byte	0x00, 0xf5, 0x21, 0x00


	//----- nvinfo : EIATTR_KPARAM_INFO
	.align		4
.L_23:
        /*0058*/ 	.byte	0x04, 0x17
        /*005a*/ 	.short	(.L_25 - .L_24)
.L_24:
        /*005c*/ 	.word	0x00000000
        /*0060*/ 	.short	0x0001
        /*0062*/ 	.short	0x0008
        /*0064*/ 	.byte	0x00, 0xf5, 0x21, 0x00


	//----- nvinfo : EIATTR_KPARAM_INFO
	.align		4
.L_25:
        /*0068*/ 	.byte	0x04, 0x17
        /*006a*/ 	.short	(.L_27 - .L_26)
.L_26:
        /*006c*/ 	.word	0x00000000
        /*0070*/ 	.short	0x0000
        /*0072*/ 	.short	0x0000
        /*0074*/ 	.byte	0x00, 0xf5, 0x21, 0x00


	//----- nvinfo : EIATTR_SPARSE_MMA_MASK
	.align		4
.L_27:
        /*0078*/ 	.byte	0x03, 0x50
        /*007a*/ 	.short	0x0000


	//----- nvinfo : EIATTR_MAXREG_COUNT
	.align		4
        /*007c*/ 	.byte	0x03, 0x1b
        /*007e*/ 	.short	0x00ff


	//----- nvinfo : EIATTR_NUM_BARRIERS
	.align		4
        /*0080*/ 	.byte	0x02, 0x4c
        /*0082*/ 	.byte	0x01
	.zero		1


	//----- nvinfo : EIATTR_MERCURY_ISA_VERSION
	.align		4
        /*0084*/ 	.byte	0x03, 0x5f
        /*0086*/ 	.short	0x0101


	//----- nvinfo : EIATTR_INT_WARP_WIDE_INSTR_OFFSETS
	.align		4
        /*0088*/ 	.byte	0x04, 0x31
        /*008a*/ 	.short	(.L_29 - .L_28)


	//   ....[0]....
.L_28:
        /*008c*/ 	.word	0x00000330


	//   ....[1]....
        /*0090*/ 	.word	0x000003c0


	//   ....[2]....
        /*0094*/ 	.word	0x00000420


	//   ....[3]....
        /*0098*/ 	.word	0x000004b0


	//   ....[4]....
        /*009c*/ 	.word	0x000005f0


	//   ....[5]....
        /*00a0*/ 	.word	0x00000680


	//   ....[6]....
        /*00a4*/ 	.word	0x000006e0


	//   ....[7]....
        /*00a8*/ 	.word	0x00000770


	//   ....[8]....
        /*00ac*/ 	.word	0x000008b0


	//   ....[9]....
        /*00b0*/ 	.word	0x00000960


	//   ....[10]....
        /*00b4*/ 	.word	0x000009a0


	//   ....[11]....
        /*00b8*/ 	.word	0x00000a30


	//   ....[12]....
        /*00bc*/ 	.word	0x00000be0


	//   ....[13]....
        /*00c0*/ 	.word	0x00000c80


	//   ....[14]....
        /*00c4*/ 	.word	0x00000ce0


	//   ....[15]....
        /*00c8*/ 	.word	0x00000d60


	//   ....[16]....
        /*00cc*/ 	.word	0x00000e60


	//   ....[17]....
        /*00d0*/ 	.word	0x00000ef0


	//   ....[18]....
        /*00d4*/ 	.word	0x00000f50


	//   ....[19]....
        /*00d8*/ 	.word	0x00000fd0


	//   ....[20]....
        /*00dc*/ 	.word	0x000010e0


	//   ....[21]....
        /*00e0*/ 	.word	0x00001170


	//   ....[22]....
        /*00e4*/ 	.word	0x000011d0


	//   ....[23]....
        /*00e8*/ 	.word	0x00001250


	//   ....[24]....
        /*00ec*/ 	.word	0x00001360


	//   ....[25]....
        /*00f0*/ 	.word	0x00001410


	//   ....[26]....
        /*00f4*/ 	.word	0x00001450


	//   ....[27]....
        /*00f8*/ 	.word	0x000014d0


	//   ....[28]....
        /*00fc*/ 	.word	0x00001670


	//   ....[29]....
        /*0100*/ 	.word	0x00001710


	//----- nvinfo : EIATTR_VRC_CTA_INIT_COUNT
	.align		4
.L_29:
        /*0104*/ 	.byte	0x02, 0x4a
	.zero		1
	.zero		1


	//----- nvinfo : EIATTR_EXIT_INSTR_OFFSETS
	.align		4
        /*0108*/ 	.byte	0x04, 0x1c
        /*010a*/ 	.short	(.L_31 - .L_30)


	//   ....[0]....
.L_30:
        /*010c*/ 	.word	0x00001780


	//   ....[1]....
        /*0110*/ 	.word	0x00001830


	//----- nvinfo : EIATTR_CRS_STACK_SIZE
	.align		4
.L_31:
        /*0114*/ 	.byte	0x04, 0x1e
        /*0116*/ 	.short	(.L_33 - .L_32)
.L_32:
        /*0118*/ 	.word	0x00000000


	//----- nvinfo : EIATTR_CBANK_PARAM_SIZE
	.align		4
.L_33:
        /*011c*/ 	.byte	0x03, 0x19
        /*011e*/ 	.short	0x0038


	//----- nvinfo : EIATTR_PARAM_CBANK
	.align		4
        /*0120*/ 	.byte	0x04, 0x0a
        /*0122*/ 	.short	(.L_35 - .L_34)
	.align		4
.L_34:
        /*0124*/ 	.word	index@(.nv.constant0._Z24gpu_block_queuing_kernelPiS_S_S_S_iS_)
        /*0128*/ 	.short	0x0380
        /*012a*/ 	.short	0x0038


	//----- nvinfo : EIATTR_SW_WAR
	.align		4
.L_35:
        /*012c*/ 	.byte	0x04, 0x36
        /*012e*/ 	.short	(.L_37 - .L_36)
.L_36:
        /*0130*/ 	.word	0x00000008
.L_37:


//--------------------- .nv.info._Z25gpu_global_queuing_kernelPiS_S_S_S_iS_ --------------------------
	.section	.nv.info._Z25gpu_global_queuing_kernelPiS_S_S_S_iS_,"",@"SHT_CUDA_INFO"
	.sectionflags	@""
	.align	4


	//----- nvinfo : EIATTR_CUDA_API_VERSION
	.align		4
        /*0000*/ 	.byte	0x04, 0x37
        /*0002*/ 	.short	(.L_39 - .L_38)
.L_38:
        /*0004*/ 	.word	0x00000082


	//----- nvinfo : EIATTR_KPARAM_INFO
	.align		4
.L_39:
        /*0008*/ 	.byte	0x04, 0x17
        /*000a*/ 	.short	(.L_41 - .L_40)
.L_40:
        /*000c*/ 	.word	0x00000000
        /*0010*/ 	.short	0x0006
        /*0012*/ 	.short	0x0030
        /*0014*/ 	.byte	0x00, 0xf5, 0x21, 0x00


	//----- nvinfo : EIATTR_KPARAM_INFO
	.align		4
.L_41:
        /*0018*/ 	.byte	0x04, 0x17
        /*001a*/ 	.short	(.L_43 - .L_42)
.L_42:
        /*001c*/ 	.word	0x00000000
        /*0020*/ 	.short	0x0005
        /*0022*/ 	.short	0x0028
        /*0024*/ 	.byte	0x00, 0xf0, 0x11, 0x00


	//----- nvinfo : EIATTR_KPARAM_INFO
	.align		4
.L_43:
        /*0028*/ 	.byte	0x04, 0x17
        /*002a*/ 	.short	(.L_45 - .L_44)
.L_44:
        /*002c*/ 	.word	0x00000000
        /*0030*/ 	.short	0x0004
        /*0032*/ 	.short	0x0020
        /*0034*/ 	.byte	0x00, 0xf5, 0x21, 0x00


	//----- nvinfo : EIATTR_KPARAM_INFO
	.align		4
.L_45:
        /*0038*/ 	.byte	0x04, 0x17
        /*003a*/ 	.short	(.L_47 - .L_46)
.L_46:
        /*003c*/ 	.word	0x00000000
        /*0040*/ 	.short	0x0003
        /*0042*/ 	.short	0x0018
        /*0044*/ 	.byte	0x00, 0xf5, 0x21, 0x00


	//----- nvinfo : EIATTR_KPARAM_INFO
	.align		4
.L_47:
        /*0048*/ 	.byte	0x04, 0x17
        /*004a*/ 	.short	(.L_49 - .L_48)
.L_48:
        /*004c*/ 	.word	0x00000000
        /*0050*/ 	.short	0x0002
        /*0052*/ 	.short	0x0010
        /*0054*/ 	.byte	0x00, 0xf5, 0x21, 0x00


	//----- nvinfo : EIATTR_KPARAM_INFO
	.align		4
.L_49:
        /*0058*/ 	.byte	0x04, 0x17
        /*005a*/ 	.short	(.L_51 - .L_50)
.L_50:
        /*005c*/ 	.word	0x00000000
        /*0060*/ 	.short	0x0001
        /*0062*/ 	.short	0x0008
        /*0064*/ 	.byte	0x00, 0xf5, 0x21, 0x00


	//----- nvinfo : EIATTR_KPARAM_INFO
	.align		4
.L_51:
        /*0068*/ 	.byte	0x04, 0x17
        /*006a*/ 	.short	(.L_53 - .L_52)
.L_52:
        /*006c*/ 	.word	0x00000000
        /*0070*/ 	.short	0x0000
        /*0072*/ 	.short	0x0000
        /*0074*/ 	.byte	0x00, 0xf5, 0x21, 0x00


	//----- nvinfo : EIATTR_SPARSE_MMA_MASK
	.align		4
.L_53:
        /*0078*/ 	.byte	0x03, 0x50
        /*007a*/ 	.short	0x0000


	//----- nvinfo : EIATTR_MAXREG_COUNT
	.align		4
        /*007c*/ 	.byte	0x03, 0x1b
        /*007e*/ 	.short	0x00ff


	//----- nvinfo : EIATTR_MERCURY_ISA_VERSION
	.align		4
        /*0080*/ 	.byte	0x03, 0x5f
        /*0082*/ 	.short	0x0101


	//----- nvinfo : EIATTR_INT_WARP_WIDE_INSTR_OFFSETS
	.align		4
        /*0084*/ 	.byte	0x04, 0x31
        /*0086*/ 	.short	(.L_55 - .L_54)


	//   ....[0]....
.L_54:
        /*0088*/ 	.word	0x000002d0


	//   ....[1]....
        /*008c*/ 	.word	0x00000370


	//   ....[2]....
        /*0090*/ 	.word	0x00000480


	//   ....[3]....
        /*0094*/ 	.word	0x00000520


	//   ....[4]....
        /*0098*/ 	.word	0x00000620


	//   ....[5]....
        /*009c*/ 	.word	0x000006c0


	//   ....[6]....
        /*00a0*/ 	.word	0x00000850


	//   ....[7]....
        /*00a4*/ 	.word	0x000008e0


	//   ....[8]....
        /*00a8*/ 	.word	0x000009c0


	//   ....[9]....
        /*00ac*/ 	.word	0x00000a50


	//   ....[10]....
        /*00b0*/ 	.word	0x00000b30


	//   ....[11]....
        /*00b4*/ 	.word	0x00000bc0


	//   ....[12]....
        /*00b8*/ 	.word	0x00000cc0


	//   ....[13]....
        /*00bc*/ 	.word	0x00000d50


	//----- nvinfo : EIATTR_VRC_CTA_INIT_COUNT
	.align		4
.L_55:
        /*00c0*/ 	.byte	0x02, 0x4a
	.zero		1
	.zero		1


	//----- nvinfo : EIATTR_EXIT_INSTR_OFFSETS
	.align		4
        /*00c4*/ 	.byte	0x04, 0x1c
        /*00c6*/ 	.short	(.L_57 - .L_56)


	//   ....[0]....
.L_56:
        /*00c8*/ 	.word	0x00000070


	//   ....[1]....
        /*00cc*/ 	.word	0x00000de0


	//----- nvinfo : EIATTR_CRS_STACK_SIZE
	.align		4
.L_57:
        /*00d0*/ 	.byte	0x04, 0x1e
        /*00d2*/ 	.short	(.L_59 - .L_58)
.L_58:
        /*00d4*/ 	.word	0x00000000


	//----- nvinfo : EIATTR_CBANK_PARAM_SIZE
	.align		4
.L_59:
        /*00d8*/ 	.byte	0x03, 0x19
        /*00da*/ 	.short	0x0038


	//----- nvinfo : EIATTR_PARAM_CBANK
	.align		4
        /*00dc*/ 	.byte	0x04, 0x0a
        /*00de*/ 	.short	(.L_61 - .L_60)
	.align		4
.L_60:
        /*00e0*/ 	.word	index@(.nv.constant0._Z25gpu_global_queuing_kernelPiS_S_S_S_iS_)
        /*00e4*/ 	.short	0x0380
        /*00e6*/ 	.short	0x0038


	//----- nvinfo : EIATTR_SW_WAR
	.align		4
.L_61:
        /*00e8*/ 	.byte	0x04, 0x36
        /*00ea*/ 	.short	(.L_63 - .L_62)
.L_62:
        /*00ec*/ 	.word	0x00000008
.L_63:


//--------------------- .nv.callgraph             --------------------------
	.section	.nv.callgraph,"",@"SHT_CUDA_CALLGRAPH"
	.align	4
	.sectionentsize	8
	.align		4
        /*0000*/ 	.word	0x00000000
	.align		4
        /*0004*/ 	.word	0xffffffff
	.align		4
        /*0008*/ 	.word	0x00000000
	.align		4
        /*000c*/ 	.word	0xfffffffe
	.align		4
        /*0010*/ 	.word	0x00000000
	.align		4
        /*0014*/ 	.word	0xfffffffd
	.align		4
        /*0018*/ 	.word	0x00000000
	.align		4
        /*001c*/ 	.word	0xfffffffc


//--------------------- .text._Z24gpu_block_queuing_kernelPiS_S_S_S_iS_ --------------------------
	.section	.text._Z24gpu_block_queuing_kernelPiS_S_S_S_iS_,"ax",@progbits
	.align	128
        .global         _Z24gpu_block_queuing_kernelPiS_S_S_S_iS_
        .type           _Z24gpu_block_queuing_kernelPiS_S_S_S_iS_,@function
        .size           _Z24gpu_block_queuing_kernelPiS_S_S_S_iS_,(.L_x_53 - _Z24gpu_block_queuing_kernelPiS_S_S_S_iS_)
        .other          _Z24gpu_block_queuing_kernelPiS_S_S_S_iS_,@"STO_CUDA_ENTRY STV_DEFAULT"
_Z24gpu_block_queuing_kernelPiS_S_S_S_iS_:
.text._Z24gpu_block_queuing_kernelPiS_S_S_S_iS_:
[----:B------:R-:W-:Y:S01]  /*0000*/  LDC R1, c[0x0][0x37c] ;  /* 0x0000df00ff017b82 */ /* 0x000fe20000000800 */
[----:B------:R-:W0:Y:S07]  /*0010*/  S2R R0, SR_TID.X ;  /* 0x0000000000007919 */ /* 0x000e2e0000002100 */
[----:B------:R-:W1:Y:S01]  /*0020*/  S2UR UR4, SR_CTAID.X ;  /* 0x00000000000479c3 */ /* 0x000e620000002500 */
[----:B------:R-:W2:Y:S01]  /*0030*/  LDCU UR5, c[0x0][0x3a8] ;  /* 0x00007500ff0577ac */ /* 0x000ea20008000800 */
[----:B------:R-:W-:Y:S01]  /*0040*/  BSSY.RECONVERGENT B2, `(.L_x_0) ;  /* 0x0000155000027945 */ /* 0x000fe20003800200 */
[----:B------:R-:W3:Y:S05]  /*0050*/  LDCU.64 UR6, c[0x0][0x358] ;  /* 0x00006b00ff0677ac */ /* 0x000eea0008000a00 */
[----:B------:R-:W1:Y:S01]  /*0060*/  LDC R9, c[0x0][0x360] ;  /* 0x0000d800ff097b82 */ /* 0x000e620000000800 */
[----:B0-----:R-:W-:Y:S01]  /*0070*/  ISETP.NE.AND P0, PT, R0, RZ, PT ;  /* 0x000000ff0000720c */ /* 0x001fe20003f05270 */
[----:B-1----:R-:W-:-:S12]  /*0080*/  IMAD R8, R9, UR4, R0 ;  /* 0x0000000409087c24 */ /* 0x002fd8000f8e0200 */
[----:B------:R-:W0:Y:S01]  /*0090*/  @!P0 S2R R3, SR_CgaCtaId ;  /* 0x0000000000038919 */ /* 0x000e220000008800 */
[----:B------:R-:W-:-:S04]  /*00a0*/  @!P0 MOV R2, 0x400 ;  /* 0x0000040000028802 */ /* 0x000fc80000000f00 */
[----:B0-----:R-:W-:-:S05]  /*00b0*/  @!P0 LEA R2, R3, R2, 0x18 ;  /* 0x0000000203028211 */ /* 0x001fca00078ec0ff */
[----:B------:R0:W-:Y:S01]  /*00c0*/  @!P0 STS [R2], RZ ;  /* 0x000000ff02008388 */ /* 0x0001e20000000800 */
[----:B------:R-:W-:Y:S01]  /*00d0*/  BAR.SYNC.DEFER_BLOCKING 0x0 ;  /* 0x0000000000007b1d */ /* 0x000fe20000010000 */
[----:B--2---:R-:W-:-:S13]  /*00e0*/  ISETP.GE.AND P0, PT, R8, UR5, PT ;  /* 0x0000000508007c0c */ /* 0x004fda000bf06270 */
[----:B0--3--:R-:W-:Y:S05]  /*00f0*/  @P0 BRA `(.L_x_1) ;  /* 0x0000001400240947 */ /* 0x009fea0003800000 */
[----:B------:R-:W0:Y:S01]  /*0100*/  LDC.64 R2, c[0x0][0x388] ;  /* 0x0000e200ff027b82 */ /* 0x000e220000000a00 */
[----:B------:R-:W1:Y:S02]  /*0110*/  LDCU UR4, c[0x0][0x370] ;  /* 0x00006e00ff0477ac */ /* 0x000e640008000800 */
[----:B-1----:R-:W-:Y:S01]  /*0120*/  IMAD R11, R9, UR4, RZ ;  /* 0x00000004090b7c24 */ /* 0x002fe2000f8e02ff */
[----:B0-----:R-:W-:-:S05]  /*0130*/  IADD3 R2, P0, PT, R2, 0x8, RZ ;  /* 0x0000000802027810 */ /* 0x001fca0007f1e0ff */
[----:B------:R-:W-:-:S08]  /*0140*/  IMAD.X R3, RZ, RZ, R3, P0 ;  /* 0x000000ffff037224 */ /* 0x000fd000000e0603 */
.L_x_27:
[----:B0-----:R-:W0:Y:S01]  /*0150*/  LDC.64 R4, c[0x0][0x398] ;  /* 0x0000e600ff047b82 */ /* 0x001e220000000a00 */
[----:B-1----:R-:W1:Y:S07]  /*0160*/  LDCU UR4, c[0x0][0x3a8] ;  /* 0x00007500ff0477ac */ /* 0x002e6e0008000800 */
[----:B--2---:R-:W2:Y:S01]  /*0170*/  LDC.64 R6, c[0x0][0x380] ;  /* 0x0000e000ff067b82 */ /* 0x004ea20000000a00 */
[----:B0-----:R-:W-:-:S06]  /*0180*/  IMAD.WIDE R4, R8, 0x4, R4 ;  /* 0x0000000408047825 */ /* 0x001fcc00078e0204 */
[----:B------:R-:W2:Y:S02]  /*0190*/  LDG.E R5, desc[UR6][R4.64] ;  /* 0x0000000604057981 */ /* 0x000ea4000c1e1900 */
[----:B--2---:R-:W-:-:S05]  /*01a0*/  IMAD.WIDE R6, R5, 0x4, R6 ;  /* 0x0000000405067825 */ /* 0x004fca00078e0206 */
[----:B------:R-:W2:Y:S04]  /*01b0*/  LDG.E R13, desc[UR6][R6.64] ;  /* 0x00000006060d7981 */ /* 0x000ea8000c1e1900 */
[----:B------:R-:W2:Y:S01]  /*01c0*/  LDG.E R10, desc[UR6][R6.64+0x4] ;  /* 0x00000406060a7981 */ /* 0x000ea2000c1e1900 */
[----:B------:R-:W-:Y:S01]  /*01d0*/  IMAD.IADD R8, R11, 0x1, R8 ;  /* 0x000000010b087824 */ /* 0x000fe200078e0208 */
[----:B------:R-:W-:Y:S04]  /*01e0*/  BSSY.RECONVERGENT B1, `(.L_x_2) ;  /* 0x0000139000017945 */ /* 0x000fe80003800200 */
[----:B-1----:R-:W-:-:S02]  /*01f0*/  ISETP.GE.AND P0, PT, R8, UR4, PT ;  /* 0x0000000408007c0c */ /* 0x002fc4000bf06270 */
[----:B--2---:R-:W-:-:S13]  /*0200*/  ISETP.GE.AND P1, PT, R13, R10, PT ;  /* 0x0000000a0d00720c */ /* 0x004fda0003f26270 */
[----:B------:R-:W-:Y:S05]  /*0210*/  @P1 BRA `(.L_x_3) ;  /* 0x0000001000d41947 */ /* 0x000fea0003800000 */
[--C-:B------:R-:W-:Y:S01]  /*0220*/  IMAD.IADD R12, R10, 0x1, -R13.reuse ;  /* 0x000000010a0c7824 */ /* 0x100fe200078e0a0d */
[----:B------:R-:W-:Y:S01]  /*0230*/  BSSY.RECONVERGENT B0, `(.L_x_4) ;  /* 0x0000089000007945 */ /* 0x000fe20003800200 */
[----:B------:R-:W-:-:S03]  /*0240*/  IMAD.MOV.U32 R15, RZ, RZ, R13 ;  /* 0x000000ffff0f7224 */ /* 0x000fc600078e000d */
[----:B------:R-:W-:-:S13]  /*0250*/  LOP3.LUT P1, R12, R12, 0x3, RZ, 0xc0, !PT ;  /* 0x000000030c0c7812 */ /* 0x000fda000782c0ff */
[----:B------:R-:W-:Y:S05]  /*0260*/  @!P1 BRA `(.L_x_5) ;  /* 0x0000000800149947 */ /* 0x000fea0003800000 */
[----:B------:R-:W0:Y:S08]  /*0270*/  LDC.64 R4, c[0x0][0x388] ;  /* 0x0000e200ff047b82 */ /* 0x000e300000000a00 */
[----:B------:R-:W1:Y:S01]  /*0280*/  LDC.64 R6, c[0x0][0x390] ;  /* 0x0000e400ff067b82 */ /* 0x000e620000000a00 */
[----:B0-----:R-:W-:-:S05]  /*0290*/  IMAD.WIDE R4, R13, 0x4, R4 ;  /* 0x000000040d047825 */ /* 0x001fca00078e0204 */
[----:B------:R-:W1:Y:S01]  /*02a0*/  LDG.E R15, desc[UR6][R4.64] ;  /* 0x00000006040f7981 */ /* 0x000e62000c1e1900 */
[----:B------:R-:W-:Y:S02]  /*02b0*/  IMAD.MOV.U32 R19, RZ, RZ, 0x1 ;  /* 0x00000001ff137424 */ /* 0x000fe400078e00ff */
[----:B------:R-:W-:Y:S02]  /*02c0*/  IMAD.MOV.U32 R18, RZ, RZ, RZ ;  /* 0x000000ffff127224 */ /* 0x000fe400078e00ff */
[----:B-1----:R-:W-:-:S06]  /*02d0*/  IMAD.WIDE R16, R15, 0x4, R6 ;  /* 0x000000040f107825 */ /* 0x002fcc00078e0206 */
[----:B------:R-:W2:Y:S01]  /*02e0*/  ATOMG.E.CAS.STRONG.GPU PT, R16, [R16], R18, R19 ;  /* 0x00000012101073a9 */ /* 0x000ea200001ee113 */
[----:B------:R-:W-:Y:S01]  /*02f0*/  BSSY.RECONVERGENT B3, `(.L_x_6) ;  /* 0x0000023000037945 */ /* 0x000fe20003800200 */
[----:B--2---:R-:W-:-:S13]  /*0300*/  ISETP.NE.AND P1, PT, R16, RZ, PT ;  /* 0x000000ff1000720c */ /* 0x004fda0003f25270 */
[----:B------:R-:W-:Y:S05]  /*0310*/  @P1 BRA `(.L_x_7) ;  /* 0x0000000000801947 */ /* 0x000fea0003800000 */
[----:B------:R-:W0:Y:S01]  /*0320*/  S2R R18, SR_LANEID ;  /* 0x0000000000127919 */ /* 0x000e220000000000 */
[----:B------:R-:W-:Y:S01]  /*0330*/  VOTEU.ANY UR4, UPT, PT ;  /* 0x0000000000047886 */ /* 0x000fe200038e0100 */
[----:B------:R-:W-:Y:S01]  /*0340*/  MOV R14, 0x400 ;  /* 0x00000400000e7802 */ /* 0x000fe20000000f00 */
[----:B------:R-:W0:Y:S01]  /*0350*/  FLO.U32 R19, UR4 ;  /* 0x0000000400137d00 */ /* 0x000e2200080e0000 */
[----:B------:R-:W1:Y:S07]  /*0360*/  S2R R21, SR_CgaCtaId ;  /* 0x0000000000157919 */ /* 0x000e6e0000008800 */
[----:B------:R-:W2:Y:S01]  /*0370*/  POPC R17, UR4 ;  /* 0x0000000400117d09 */ /* 0x000ea20008000000 */
[----:B0-----:R-:W-:-:S02]  /*0380*/  ISETP.EQ.U32.AND P1, PT, R19, R18, PT ;  /* 0x000000121300720c */ /* 0x001fc40003f22070 */
[----:B-1----:R-:W-:Y:S02]  /*0390*/  LEA R22, R21, R14, 0x18 ;  /* 0x0000000e15167211 */ /* 0x002fe400078ec0ff */
[----:B------:R-:W0:Y:S09]  /*03a0*/  S2R R14, SR_LTMASK ;  /* 0x00000000000e7919 */ /* 0x000e320000003900 */
[----:B--2---:R-:W1:Y:S04]  /*03b0*/  @P1 ATOMS.ADD R20, [R22], R17 ;  /* 0x000000111614138c */ /* 0x004e680000000000 */
[----:B-1----:R-:W1:Y:S01]  /*03c0*/  SHFL.IDX PT, R16, R20, R19, 0x1f ;  /* 0x00001f1314107589 */ /* 0x002e6200000e0000 */
[----:B0-----:R-:W-:-:S06]  /*03d0*/  LOP3.LUT R21, R14, UR4, RZ, 0xc0, !PT ;  /* 0x000000040e157c12 */ /* 0x001fcc000f8ec0ff */
[----:B------:R-:W1:Y:S02]  /*03e0*/  POPC R21, R21 ;  /* 0x0000001500157309 */ /* 0x000e640000000000 */
[----:B-1----:R-:W-:-:S05]  /*03f0*/  IMAD.IADD R16, R16, 0x1, R21 ;  /* 0x0000000110107824 */ /* 0x002fca00078e0215 */
[----:B------:R-:W-:-:S13]  /*0400*/  ISETP.GE.AND P1, PT, R16, 0x1000, PT ;  /* 0x000010001000780c */ /* 0x000fda0003f26270 */
[----:B------:R-:W-:Y:S05]  /*0410*/  @!P1 BRA `(.L_x_8) ;  /* 0x0000000000389947 */ /* 0x000fea0003800000 */
[----:B------:R-:W-:Y:S01]  /*0420*/  VOTEU.ANY UR4, UPT, PT ;  /* 0x0000000000047886 */ /* 0x000fe200038e0100 */
[----:B------:R-:W0:Y:S01]  /*0430*/  LDC.64 R16, c[0x0][0x3b0] ;  /* 0x0000ec00ff107b82 */ /* 0x000e220000000a00 */
[----:B------:R-:W1:Y:S08]  /*0440*/  FLO.U32 R25, UR4 ;  /* 0x0000000400197d00 */ /* 0x000e7000080e0000 */
[----:B------:R-:W0:Y:S01]  /*0450*/  POPC R23, UR4 ;  /* 0x0000000400177d09 */ /* 0x000e220008000000 */
[----:B-1----:R-:W-:-:S02]  /*0460*/  ISETP.EQ.U32.AND P1, PT, R25, R18, PT ;  /* 0x000000121900720c */ /* 0x002fc40003f22070 */
[----:B------:R-:W-:Y:S01]  /*0470*/  LOP3.LUT R14, R14, UR4, RZ, 0xc0, !PT ;  /* 0x000000040e0e7c12 */ /* 0x000fe2000f8ec0ff */
[----:B------:R-:W1:Y:S10]  /*0480*/  LDC.64 R18, c[0x0][0x3a0] ;  /* 0x0000e800ff127b82 */ /* 0x000e740000000a00 */
[----:B0-----:R-:W2:Y:S01]  /*0490*/  @P1 ATOMG.E.ADD.STRONG.GPU PT, R16, desc[UR6][R16.64], R23 ;  /* 0x80000017101019a8 */ /* 0x001ea200081ef106 */
[----:B------:R-:W0:Y:S03]  /*04a0*/  POPC R14, R14 ;  /* 0x0000000e000e7309 */ /* 0x000e260000000000 */
[----:B--2---:R-:W0:Y:S02]  /*04b0*/  SHFL.IDX PT, R21, R16, R25, 0x1f ;  /* 0x00001f1910157589 */ /* 0x004e2400000e0000 */
[----:B0-----:R-:W-:-:S04]  /*04c0*/  IMAD.IADD R21, R21, 0x1, R14 ;  /* 0x0000000115157824 */ /* 0x001fc800078e020e */
[----:B-1----:R-:W-:-:S05]  /*04d0*/  IMAD.WIDE R18, R21, 0x4, R18 ;  /* 0x0000000415127825 */ /* 0x002fca00078e0212 */
[----:B------:R0:W-:Y:S01]  /*04e0*/  STG.E desc[UR6][R18.64], R15 ;  /* 0x0000000f12007986 */ /* 0x0001e2000c101906 */
[----:B------:R-:W-:Y:S05]  /*04f0*/  BRA `(.L_x_7) ;  /* 0x0000000000087947 */ /* 0x000fea0003800000 */
.L_x_8:
[----:B------:R-:W-:-:S05]  /*0500*/  IMAD R16, R16, 0x4, R22 ;  /* 0x0000000410107824 */ /* 0x000fca00078e0216 */
[----:B------:R1:W-:Y:S02]  /*0510*/  STS [R16+0x4], R15 ;  /* 0x0000040f10007388 */ /* 0x0003e40000000800 */
.L_x_7:
[----:B------:R-:W-:Y:S05]  /*0520*/  BSYNC.RECONVERGENT B3 ;  /* 0x0000000000037941 */ /* 0x000fea0003800200 */
.L_x_6:
[----:B------:R-:W-:Y:S01]  /*0530*/  ISETP.NE.AND P1, PT, R12, 0x1, PT ;  /* 0x000000010c00780c */ /* 0x000fe20003f25270 */
[----:B01----:R-:W-:-:S12]  /*0540*/  VIADD R15, R13, 0x1 ;  /* 0x000000010d0f7836 */ /* 0x003fd80000000000 */
[----:B------:R-:W-:Y:S05]  /*0550*/  @!P1 BRA `(.L_x_5) ;  /* 0x0000000400589947 */ /* 0x000fea0003800000 */
[----:B------:R-:W2:Y:S01]  /*0560*/  LDG.E R15, desc[UR6][R4.64+0x4] ;  /* 0x00000406040f7981 */ /* 0x000ea2000c1e1900 */
[----:B------:R-:W-:Y:S02]  /*0570*/  IMAD.MOV.U32 R18, RZ, RZ, RZ ;  /* 0x000000ffff127224 */ /* 0x000fe400078e00ff */
[----:B------:R-:W-:Y:S02]  /*0580*/  IMAD.MOV.U32 R19, RZ, RZ, 0x1 ;  /* 0x00000001ff137424 */ /* 0x000fe400078e00ff */
[----:B--2---:R-:W-:-:S06]  /*0590*/  IMAD.WIDE R16, R15, 0x4, R6 ;  /* 0x000000040f107825 */ /* 0x004fcc00078e0206 */
        /* <DEDUP_REMOVED lines=34> */
.L_x_11:
[----:B------:R-:W-:-:S05]  /*07c0*/  IMAD R16, R16, 0x4, R22 ;  /* 0x0000000410107824 */ /* 0x000fca00078e0216 */
[----:B------:R1:W-:Y:S02]  /*07d0*/  STS [R16+0x4], R15 ;  /* 0x0000040f10007388 */ /* 0x0003e40000000800 */
.L_x_10:
[----:B------:R-:W-:Y:S05]  /*07e0*/  BSYNC.RECONVERGENT B3 ;  /* 0x0000000000037941 */ /* 0x000fea0003800200 */
.L_x_9:
        /* <DEDUP_REMOVED lines=15> */
[----:B------:R-:W1:Y:S01]  /*08e0*/  S2R R15, SR_CgaCtaId ;  /* 0x00000000000f7919 */ /* 0x000e620000008800 */
[----:B------:R-:W2:Y:S06]  /*08f0*/  S2R R18, SR_LTMASK ;  /* 0x0000000000127919 */ /* 0x000eac0000003900 */
[----:B------:R-:W3:Y:S01]  /*0900*/  POPC R6, UR4 ;  /* 0x0000000400067d09 */ /* 0x000ee20008000000 */
[----:B0-----:R-:W-:-:S02]  /*0910*/  ISETP.EQ.U32.AND P1, PT, R7, R16, PT ;  /* 0x000000100700720c */ /* 0x001fc40003f22070 */
[----:B-1----:R-:W-:Y:S02]  /*0920*/  LEA R17, R15, R4, 0x18 ;  /* 0x000000040f117211 */ /* 0x002fe400078ec0ff */
[----:B--2---:R-:W-:-:S04]  /*0930*/  LOP3.LUT R12, R18, UR4, RZ, 0xc0, !PT ;  /* 0x00000004120c7c12 */ /* 0x004fc8000f8ec0ff */
[----:B------:R-:W0:Y:S05]  /*0940*/  POPC R15, R12 ;  /* 0x0000000c000f7309 */ /* 0x000e2a0000000000 */
[----:B---3--:R-:W1:Y:S04]  /*0950*/  @P1 ATOMS.ADD R6, [R17], R6 ;  /* 0x000000061106138c */ /* 0x008e680000000000 */
[----:B-1----:R-:W0:Y:S02]  /*0960*/  SHFL.IDX PT, R4, R6, R7, 0x1f ;  /* 0x00001f0706047589 */ /* 0x002e2400000e0000 */
[----:B0-----:R-:W-:-:S05]  /*0970*/  IMAD.IADD R4, R4, 0x1, R15 ;  /* 0x0000000104047824 */ /* 0x001fca00078e020f */
[----:B------:R-:W-:-:S13]  /*0980*/  ISETP.GE.AND P1, PT, R4, 0x1000, PT ;  /* 0x000010000400780c */ /* 0x000fda0003f26270 */
[----:B------:R-:W-:Y:S05]  /*0990*/  @!P1 BRA `(.L_x_14) ;  /* 0x0000000000389947 */ /* 0x000fea0003800000 */
[----:B------:R-:W-:Y:S01]  /*09a0*/  VOTEU.ANY UR4, UPT, PT ;  /* 0x0000000000047886 */ /* 0x000fe200038e0100 */
[----:B------:R-:W0:Y:S01]  /*09b0*/  LDC.64 R14, c[0x0][0x3b0] ;  /* 0x0000ec00ff0e7b82 */ /* 0x000e220000000a00 */
[----:B------:R-:W1:Y:S07]  /*09c0*/  FLO.U32 R4, UR4 ;  /* 0x0000000400047d00 */ /* 0x000e6e00080e0000 */
[----:B------:R-:W2:Y:S01]  /*09d0*/  LDC.64 R6, c[0x0][0x3a0] ;  /* 0x0000e800ff067b82 */ /* 0x000ea20000000a00 */
[----:B------:R-:W0:Y:S01]  /*09e0*/  POPC R19, UR4 ;  /* 0x0000000400137d09 */ /* 0x000e220008000000 */
[----:B-1----:R-:W-:-:S13]  /*09f0*/  ISETP.EQ.U32.AND P1, PT, R4, R16, PT ;  /* 0x000000100400720c */ /* 0x002fda0003f22070 */
[----:B0-----:R-:W3:Y:S01]  /*0a00*/  @P1 ATOMG.E.ADD.STRONG.GPU PT, R15, desc[UR6][R14.64], R19 ;  /* 0x800000130e0f19a8 */ /* 0x001ee200081ef106 */
[----:B------:R-:W-:-:S06]  /*0a10*/  LOP3.LUT R12, R18, UR4, RZ, 0xc0, !PT ;  /* 0x00000004120c7c12 */ /* 0x000fcc000f8ec0ff */
[----:B------:R-:W0:Y:S01]  /*0a20*/  POPC R12, R12 ;  /* 0x0000000c000c7309 */ /* 0x000e220000000000 */
[----:B---3--:R-:W0:Y:S02]  /*0a30*/  SHFL.IDX PT, R17, R15, R4, 0x1f ;  /* 0x00001f040f117589 */ /* 0x008e2400000e0000 */
[----:B0-----:R-:W-:-:S04]  /*0a40*/  IMAD.IADD R17, R17, 0x1, R12 ;  /* 0x0000000111117824 */ /* 0x001fc800078e020c */
[----:B--2---:R-:W-:-:S05]  /*0a50*/  IMAD.WIDE R6, R17, 0x4, R6 ;  /* 0x0000000411067825 */ /* 0x004fca00078e0206 */
[----:B------:R0:W-:Y:S01]  /*0a60*/  STG.E desc[UR6][R6.64], R5 ;  /* 0x0000000506007986 */ /* 0x0001e2000c101906 */
[----:B------:R-:W-:Y:S05]  /*0a70*/  BRA `(.L_x_13) ;  /* 0x0000000000087947 */ /* 0x000fea0003800000 */
.L_x_14:
[----:B------:R-:W-:-:S05]  /*0a80*/  IMAD R4, R4, 0x4, R17 ;  /* 0x0000000404047824 */ /* 0x000fca00078e0211 */
[----:B------:R1:W-:Y:S02]  /*0a90*/  STS [R4+0x4], R5 ;  /* 0x0000040504007388 */ /* 0x0003e40000000800 */
.L_x_13:
[----:B------:R-:W-:Y:S05]  /*0aa0*/  BSYNC.RECONVERGENT B3 ;  /* 0x0000000000037941 */ /* 0x000fea0003800200 */
.L_x_12:
[----:B------:R-:W-:-:S07]  /*0ab0*/  VIADD R15, R13, 0x3 ;  /* 0x000000030d0f7836 */ /* 0x000fce0000000000 */
.L_x_5:
[----:B------:R-:W-:Y:S05]  /*0ac0*/  BSYNC.RECONVERGENT B0 ;  /* 0x0000000000007941 */ /* 0x000fea0003800200 */
.L_x_4:
[----:B-1----:R-:W-:-:S05]  /*0ad0*/  IMAD.IADD R4, R13, 0x1, -R10 ;  /* 0x000000010d047824 */ /* 0x002fca00078e0a0a */
[----:B------:R-:W-:-:S13]  /*0ae0*/  ISETP.GT.U32.AND P1, PT, R4, -0x4, PT ;  /* 0xfffffffc0400780c */ /* 0x000fda0003f24070 */
[----:B------:R-:W-:Y:S05]  /*0af0*/  @P1 BRA `(.L_x_3) ;  /* 0x00000008009c1947 */ /* 0x000fea0003800000 */
[----:B0-----:R-:W0:Y:S01]  /*0b00*/  LDC.64 R6, c[0x0][0x3a0] ;  /* 0x0000e800ff067b82 */ /* 0x001e220000000a00 */
[----:B------:R-:W-:-:S07]  /*0b10*/  IMAD.IADD R10, R15, 0x1, -R10 ;  /* 0x000000010f0a7824 */ /* 0x000fce00078e0a0a */
[----:B------:R-:W1:Y:S02]  /*0b20*/  LDC.64 R4, c[0x0][0x390] ;  /* 0x0000e400ff047b82 */ /* 0x000e640000000a00 */
.L_x_26:
[----:B-12---:R-:W-:-:S05]  /*0b30*/  IMAD.WIDE R12, R15, 0x4, R2 ;  /* 0x000000040f0c7825 */ /* 0x006fca00078e0202 */
        /* <DEDUP_REMOVED lines=8> */
[----:B------:R-:W1:Y:S01]  /*0bc0*/  S2R R22, SR_LANEID ;  /* 0x0000000000167919 */ /* 0x000e620000000000 */
[----:B------:R-:W2:Y:S01]  /*0bd0*/  S2UR UR5, SR_CgaCtaId ;  /* 0x00000000000579c3 */ /* 0x000ea20000008800 */
[----:B------:R-:W-:Y:S01]  /*0be0*/  VOTEU.ANY UR8, UPT, PT ;  /* 0x0000000000087886 */ /* 0x000fe200038e0100 */
[----:B------:R-:W-:Y:S01]  /*0bf0*/  UMOV UR4, 0x400 ;  /* 0x0000040000047882 */ /* 0x000fe20000000000 */
[----:B------:R-:W1:Y:S01]  /*0c00*/  FLO.U32 R19, UR8 ;  /* 0x0000000800137d00 */ /* 0x000e6200080e0000 */
[----:B------:R-:W3:Y:S07]  /*0c10*/  S2R R14, SR_LTMASK ;  /* 0x00000000000e7919 */ /* 0x000eee0000003900 */
[----:B------:R-:W4:Y:S01]  /*0c20*/  POPC R18, UR8 ;  /* 0x0000000800127d09 */ /* 0x000f220008000000 */
[----:B--2---:R-:W-:Y:S01]  /*0c30*/  ULEA UR4, UR5, UR4, 0x18 ;  /* 0x0000000405047291 */ /* 0x004fe2000f8ec0ff */
[----:B-1----:R-:W-:-:S02]  /*0c40*/  ISETP.EQ.U32.AND P1, PT, R19, R22, PT ;  /* 0x000000161300720c */ /* 0x002fc40003f22070 */
[----:B---3--:R-:W-:-:S04]  /*0c50*/  LOP3.LUT R20, R14, UR8, RZ, 0xc0, !PT ;  /* 0x000000080e147c12 */ /* 0x008fc8000f8ec0ff */
[----:B------:R-:W1:Y:S07]  /*0c60*/  POPC R21, R20 ;  /* 0x0000001400157309 */ /* 0x000e6e0000000000 */
[----:B----4-:R-:W2:Y:S04]  /*0c70*/  @P1 ATOMS.ADD R18, [UR4], R18 ;  /* 0x00000012ff12198c */ /* 0x010ea80008000004 */
[----:B--2---:R-:W1:Y:S02]  /*0c80*/  SHFL.IDX PT, R16, R18, R19, 0x1f ;  /* 0x00001f1312107589 */ /* 0x004e6400000e0000 */
[----:B-1----:R-:W-:-:S05]  /*0c90*/  IMAD.IADD R16, R16, 0x1, R21 ;  /* 0x0000000110107824 */ /* 0x002fca00078e0215 */
[----:B------:R-:W-:-:S13]  /*0ca0*/  ISETP.GT.AND P1, PT, R16, 0xfff, PT ;  /* 0x00000fff1000780c */ /* 0x000fda0003f24270 */
[----:B------:R-:W-:-:S05]  /*0cb0*/  @!P1 LEA R16, R16, UR4, 0x2 ;  /* 0x0000000410109c11 */ /* 0x000fca000f8e10ff */
[----:B------:R1:W-:Y:S01]  /*0cc0*/  @!P1 STS [R16+0x4], R17 ;  /* 0x0000041110009388 */ /* 0x0003e20000000800 */
[----:B------:R-:W-:Y:S05]  /*0cd0*/  @!P1 BRA `(.L_x_16) ;  /* 0x0000000000309947 */ /* 0x000fea0003800000 */
[----:B------:R-:W-:Y:S01]  /*0ce0*/  VOTEU.ANY UR4, UPT, PT ;  /* 0x0000000000047886 */ /* 0x000fe200038e0100 */
[----:B------:R-:W2:Y:S01]  /*0cf0*/  LDC.64 R18, c[0x0][0x3b0] ;  /* 0x0000ec00ff127b82 */ /* 0x000ea20000000a00 */
[----:B-1----:R-:W1:Y:S08]  /*0d00*/  FLO.U32 R16, UR4 ;  /* 0x0000000400107d00 */ /* 0x002e7000080e0000 */
[----:B------:R-:W2:Y:S01]  /*0d10*/  POPC R23, UR4 ;  /* 0x0000000400177d09 */ /* 0x000ea20008000000 */
[----:B-1----:R-:W-:-:S13]  /*0d20*/  ISETP.EQ.U32.AND P1, PT, R16, R22, PT ;  /* 0x000000161000720c */ /* 0x002fda0003f22070 */
[----:B--2---:R-:W2:Y:S01]  /*0d30*/  @P1 ATOMG.E.ADD.STRONG.GPU PT, R19, desc[UR6][R18.64], R23 ;  /* 0x80000017121319a8 */ /* 0x004ea200081ef106 */
[----:B------:R-:W-:-:S06]  /*0d40*/  LOP3.LUT R14, R14, UR4, RZ, 0xc0, !PT ;  /* 0x000000040e0e7c12 */ /* 0x000fcc000f8ec0ff */
[----:B------:R-:W1:Y:S01]  /*0d50*/  POPC R14, R14 ;  /* 0x0000000e000e7309 */ /* 0x000e620000000000 */
[----:B--2---:R-:W1:Y:S02]  /*0d60*/  SHFL.IDX PT, R21, R19, R16, 0x1f ;  /* 0x00001f1013157589 */ /* 0x004e6400000e0000 */
[----:B-1----:R-:W-:-:S04]  /*0d70*/  IMAD.IADD R21, R21, 0x1, R14 ;  /* 0x0000000115157824 */ /* 0x002fc800078e020e */
[----:B0-----:R-:W-:-:S05]  /*0d80*/  IMAD.WIDE R20, R21, 0x4, R6 ;  /* 0x0000000415147825 */ /* 0x001fca00078e0206 */
[----:B------:R2:W-:Y:S02]  /*0d90*/  STG.E desc[UR6][R20.64], R17 ;  /* 0x0000001114007986 */ /* 0x0005e4000c101906 */
.L_x_16:
[----:B------:R-:W-:Y:S05]  /*0da0*/  BSYNC.RECONVERGENT B0 ;  /* 0x0000000000007941 */ /* 0x000fea0003800200 */
.L_x_15:
[----:B-12---:R-:W2:Y:S01]  /*0db0*/  LDG.E R17, desc[UR6][R12.64+-0x4] ;  /* 0xfffffc060c117981 */ /* 0x006ea2000c1e1900 */
[----:B------:R-:W-:Y:S02]  /*0dc0*/  IMAD.MOV.U32 R20, RZ, RZ, RZ ;  /* 0x000000ffff147224 */ /* 0x000fe400078e00ff */
[----:B------:R-:W-:Y:S02]  /*0dd0*/  IMAD.MOV.U32 R21, RZ, RZ, 0x1 ;  /* 0x00000001ff157424 */ /* 0x000fe400078e00ff */
[----:B--2---:R-:W-:-:S06]  /*0de0*/  IMAD.WIDE R18, R17, 0x4, R4 ;  /* 0x0000000411127825 */ /* 0x004fcc00078e0204 */
[----:B------:R-:W2:Y:S01]  /*0df0*/  ATOMG.E.CAS.STRONG.GPU PT, R18, [R18], R20, R21 ;  /* 0x00000014121273a9 */ /* 0x000ea200001ee115 */
[----:B------:R-:W-:Y:S01]  /*0e00*/  VIADD R10, R10, 0x4 ;  /* 0x000000040a0a7836 */ /* 0x000fe20000000000 */
[----:B------:R-:W-:Y:S04]  /*0e10*/  BSSY.RECONVERGENT B0, `(.L_x_17) ;  /* 0x0000023000007945 */ /* 0x000fe80003800200 */
[----:B------:R-:W-:Y:S02]  /*0e20*/  ISETP.NE.AND P1, PT, R10, RZ, PT ;  /* 0x000000ff0a00720c */ /* 0x000fe40003f25270 */
[----:B--2---:R-:W-:-:S13]  /*0e30*/  ISETP.NE.AND P2, PT, R18, RZ, PT ;  /* 0x000000ff1200720c */ /* 0x004fda0003f45270 */
[----:B------:R-:W-:Y:S05]  /*0e40*/  @P2 BRA `(.L_x_18) ;  /* 0x00000000007c2947 */ /* 0x000fea0003800000 */
[----:B------:R-:W1:Y:S01]  /*0e50*/  S2R R16, SR_LANEID ;  /* 0x0000000000107919 */ /* 0x000e620000000000 */
[----:B------:R-:W-:Y:S01]  /*0e60*/  VOTEU.ANY UR4, UPT, PT ;  /* 0x0000000000047886 */ /* 0x000fe200038e0100 */
[----:B------:R-:W-:Y:S01]  /*0e70*/  MOV R14, 0x400 ;  /* 0x00000400000e7802 */ /* 0x000fe20000000f00 */
[----:B------:R-:W1:Y:S01]  /*0e80*/  FLO.U32 R21, UR4 ;  /* 0x0000000400157d00 */ /* 0x000e6200080e0000 */
[----:B------:R-:W2:Y:S07]  /*0e90*/  S2R R23, SR_CgaCtaId ;  /* 0x0000000000177919 */ /* 0x000eae0000008800 */
[----:B------:R-:W3:Y:S01]  /*0ea0*/  POPC R19, UR4 ;  /* 0x0000000400137d09 */ /* 0x000ee20008000000 */
[----:B-1----:R-:W-:-:S02]  /*0eb0*/  ISETP.EQ.U32.AND P2, PT, R21, R16, PT ;  /* 0x000000101500720c */ /* 0x002fc40003f42070 */
[----:B--2---:R-:W-:Y:S02]  /*0ec0*/  LEA R24, R23, R14, 0x18 ;  /* 0x0000000e17187211 */ /* 0x004fe400078ec0ff */
[----:B------:R-:W1:Y:S09]  /*0ed0*/  S2R R14, SR_LTMASK ;  /* 0x00000000000e7919 */ /* 0x000e720000003900 */
[----:B---3--:R-:W2:Y:S04]  /*0ee0*/  @P2 ATOMS.ADD R20, [R24], R19 ;  /* 0x000000131814238c */ /* 0x008ea80000000000 */
[----:B--2---:R-:W2:Y:S01]  /*0ef0*/  SHFL.IDX PT, R18, R20, R21, 0x1f ;  /* 0x00001f1514127589 */ /* 0x004ea200000e0000 */
[----:B-1----:R-:W-:-:S04]  /*0f00*/  LOP3.LUT R22, R14, UR4, RZ, 0xc0, !PT ;  /* 0x000000040e167c12 */ /* 0x002fc8000f8ec0ff */
[----:B------:R-:W2:Y:S02]  /*0f10*/  POPC R23, R22 ;  /* 0x0000001600177309 */ /* 0x000ea40000000000 */
[----:B--2---:R-:W-:-:S05]  /*0f20*/  IMAD.IADD R18, R18, 0x1, R23 ;  /* 0x0000000112127824 */ /* 0x004fca00078e0217 */
[----:B------:R-:W-:-:S13]  /*0f30*/  ISETP.GE.AND P2, PT, R18, 0x1000, PT ;  /* 0x000010001200780c */ /* 0x000fda0003f46270 */
[----:B------:R-:W-:Y:S05]  /*0f40*/  @!P2 BRA `(.L_x_19) ;  /* 0x000000000034a947 */ /* 0x000fea0003800000 */
[----:B------:R-:W-:Y:S01]  /*0f50*/  VOTEU.ANY UR4, UPT, PT ;  /* 0x0000000000047886 */ /* 0x000fe200038e0100 */
[----:B------:R-:W1:Y:S01]  /*0f60*/  LDC.64 R18, c[0x0][0x3b0] ;  /* 0x0000ec00ff127b82 */ /* 0x000e620000000a00 */
[----:B------:R-:W2:Y:S08]  /*0f70*/  FLO.U32 R25, UR4 ;  /* 0x0000000400197d00 */ /* 0x000eb000080e0000 */
[----:B------:R-:W1:Y:S01]  /*0f80*/  POPC R23, UR4 ;  /* 0x0000000400177d09 */ /* 0x000e620008000000 */
[----:B--2---:R-:W-:-:S13]  /*0f90*/  ISETP.EQ.U32.AND P2, PT, R25, R16, PT ;  /* 0x000000101900720c */ /* 0x004fda0003f42070 */
[----:B-1----:R-:W2:Y:S01]  /*0fa0*/  @P2 ATOMG.E.ADD.STRONG.GPU PT, R18, desc[UR6][R18.64], R23 ;  /* 0x80000017121229a8 */ /* 0x002ea200081ef106 */
[----:B------:R-:W-:-:S06]  /*0fb0*/  LOP3.LUT R14, R14, UR4, RZ, 0xc0, !PT ;  /* 0x000000040e0e7c12 */ /* 0x000fcc000f8ec0ff */
[----:B------:R-:W1:Y:S01]  /*0fc0*/  POPC R14, R14 ;  /* 0x0000000e000e7309 */ /* 0x000e620000000000 */
[----:B--2---:R-:W1:Y:S02]  /*0fd0*/  SHFL.IDX PT, R21, R18, R25, 0x1f ;  /* 0x00001f1912157589 */ /* 0x004e6400000e0000 */
[----:B-1----:R-:W-:-:S04]  /*0fe0*/  IMAD.IADD R21, R21, 0x1, R14 ;  /* 0x0000000115157824 */ /* 0x002fc800078e020e */
[----:B0-----:R-:W-:-:S05]  /*0ff0*/  IMAD.WIDE R20, R21, 0x4, R6 ;  /* 0x0000000415147825 */ /* 0x001fca00078e0206 */
[----:B------:R2:W-:Y:S01]  /*1000*/  STG.E desc[UR6][R20.64], R17 ;  /* 0x0000001114007986 */ /* 0x0005e2000c101906 */
[----:B------:R-:W-:Y:S05]  /*1010*/  BRA `(.L_x_18) ;  /* 0x0000000000087947 */ /* 0x000fea0003800000 */
.L_x_19:
[----:B------:R-:W-:-:S05]  /*1020*/  IMAD R18, R18, 0x4, R24 ;  /* 0x0000000412127824 */ /* 0x000fca00078e0218 */
[----:B------:R1:W-:Y:S02]  /*1030*/  STS [R18+0x4], R17 ;  /* 0x0000041112007388 */ /* 0x0003e40000000800 */
.L_x_18:
[----:B------:R-:W-:Y:S05]  /*1040*/  BSYNC.RECONVERGENT B0 ;  /* 0x0000000000007941 */ /* 0x000fea0003800200 */
.L_x_17:
[----:B-12---:R-:W2:Y:S01]  /*1050*/  LDG.E R17, desc[UR6][R12.64] ;  /* 0x000000060c117981 */ /* 0x006ea2000c1e1900 */
[----:B------:R-:W-:Y:S02]  /*1060*/  IMAD.MOV.U32 R20, RZ, RZ, RZ ;  /* 0x000000ffff147224 */ /* 0x000fe400078e00ff */
[----:B------:R-:W-:Y:S02]  /*1070*/  IMAD.MOV.U32 R21, RZ, RZ, 0x1 ;  /* 0x00000001ff157424 */ /* 0x000fe400078e00ff */
[----:B--2---:R-:W-:-:S06]  /*1080*/  IMAD.WIDE R18, R17, 0x4, R4 ;  /* 0x0000000411127825 */ /* 0x004fcc00078e0204 */
[----:B------:R-:W2:Y:S01]  /*1090*/  ATOMG.E.CAS.STRONG.GPU PT, R18, [R18], R20, R21 ;  /* 0x00000014121273a9 */ /* 0x000ea200001ee115 */
[----:B------:R-:W-:Y:S01]  /*10a0*/  BSSY.RECONVERGENT B0, `(.L_x_20) ;  /* 0x0000022000007945 */ /* 0x000fe20003800200 */
        /* <DEDUP_REMOVED lines=31> */
.L_x_22:
[----:B------:R-:W-:-:S05]  /*12a0*/  IMAD R18, R18, 0x4, R24 ;  /* 0x0000000412127824 */ /* 0x000fca00078e0218 */
[----:B------:R2:W-:Y:S02]  /*12b0*/  STS [R18+0x4], R17 ;  /* 0x0000041112007388 */ /* 0x0005e40000000800 */
.L_x_21:
[----:B------:R-:W-:Y:S05]  /*12c0*/  BSYNC.RECONVERGENT B0 ;  /* 0x0000000000007941 */ /* 0x000fea0003800200 */
.L_x_20:
[----:B------:R-:W1:Y:S01]  /*12d0*/  LDG.E R13, desc[UR6][R12.64+0x4] ;  /* 0x000004060c0d7981 */ /* 0x000e62000c1e1900 */
[----:B--2---:R-:W-:Y:S02]  /*12e0*/  IMAD.MOV.U32 R18, RZ, RZ, RZ ;  /* 0x000000ffff127224 */ /* 0x004fe400078e00ff */
[----:B------:R-:W-:Y:S02]  /*12f0*/  IMAD.MOV.U32 R19, RZ, RZ, 0x1 ;  /* 0x00000001ff137424 */ /* 0x000fe400078e00ff */
[----:B-1----:R-:W-:-:S06]  /*1300*/  IMAD.WIDE R16, R13, 0x4, R4 ;  /* 0x000000040d107825 */ /* 0x002fcc00078e0204 */
        /* <DEDUP_REMOVED lines=8> */
[----:B------:R-:W2:Y:S01]  /*1390*/  S2R R17, SR_CgaCtaId ;  /* 0x0000000000117919 */ /* 0x000ea20000008800 */
[----:B------:R-:W3:Y:S06]  /*13a0*/  S2R R20, SR_LTMASK ;  /* 0x0000000000147919 */ /* 0x000eec0000003900 */
[----:B------:R-:W4:Y:S01]  /*13b0*/  POPC R14, UR4 ;  /* 0x00000004000e7d09 */ /* 0x000f220008000000 */
[----:B-1----:R-:W-:-:S02]  /*13c0*/  ISETP.EQ.U32.AND P2, PT, R16, R23, PT ;  /* 0x000000171000720c */ /* 0x002fc40003f42070 */
[----:B--2---:R-:W-:Y:S02]  /*13d0*/  LEA R21, R17, R12, 0x18 ;  /* 0x0000000c11157211 */ /* 0x004fe400078ec0ff */
[----:B---3--:R-:W-:-:S04]  /*13e0*/  LOP3.LUT R18, R20, UR4, RZ, 0xc0, !PT ;  /* 0x0000000414127c12 */ /* 0x008fc8000f8ec0ff */
[----:B------:R-:W1:Y:S05]  /*13f0*/  POPC R19, R18 ;  /* 0x0000001200137309 */ /* 0x000e6a0000000000 */
[----:B----4-:R-:W2:Y:S04]  /*1400*/  @P2 ATOMS.ADD R17, [R21], R14 ;  /* 0x0000000e1511238c */ /* 0x010ea80000000000 */
[----:B--2---:R-:W1:Y:S02]  /*1410*/  SHFL.IDX PT, R12, R17, R16, 0x1f ;  /* 0x00001f10110c7589 */ /* 0x004e6400000e0000 */
[----:B-1----:R-:W-:-:S05]  /*1420*/  IMAD.IADD R12, R12, 0x1, R19 ;  /* 0x000000010c0c7824 */ /* 0x002fca00078e0213 */
        /* <DEDUP_REMOVED lines=15> */
.L_x_25:
[----:B------:R-:W-:-:S05]  /*1520*/  IMAD R12, R12, 0x4, R21 ;  /* 0x000000040c0c7824 */ /* 0x000fca00078e0215 */
[----:B------:R1:W-:Y:S02]  /*1530*/  STS [R12+0x4], R13 ;  /* 0x0000040d0c007388 */ /* 0x0003e40000000800 */
.L_x_24:
[----:B------:R-:W-:Y:S05]  /*1540*/  BSYNC.RECONVERGENT B0 ;  /* 0x0000000000007941 */ /* 0x000fea0003800200 */
.L_x_23:
[----:B------:R-:W-:Y:S01]  /*1550*/  VIADD R15, R15, 0x4 ;  /* 0x000000040f0f7836 */ /* 0x000fe20000000000 */
[----:B------:R-:W-:Y:S06]  /*1560*/  @P1 BRA `(.L_x_26) ;  /* 0xfffffff400701947 */ /* 0x000fec000383ffff */
.L_x_3:
[----:B------:R-:W-:Y:S05]  /*1570*/  BSYNC.RECONVERGENT B1 ;  /* 0x0000000000017941 */ /* 0x000fea0003800200 */
.L_x_2:
[----:B------:R-:W-:Y:S05]  /*1580*/  @!P0 BRA `(.L_x_27) ;  /* 0xffffffe800f08947 */ /* 0x000fea000383ffff */
.L_x_1:
[----:B------:R-:W-:Y:S05]  /*1590*/  BSYNC.RECONVERGENT B2 ;  /* 0x0000000000027941 */ /* 0x000fea0003800200 */
.L_x_0:
[----:B------:R-:W3:Y:S08]  /*15a0*/  S2UR UR5, SR_CgaCtaId ;  /* 0x00000000000579c3 */ /* 0x000ef00000008800 */
[----:B------:R-:W-:Y:S01]  /*15b0*/  BAR.SYNC.DEFER_BLOCKING 0x0 ;  /* 0x0000000000007b1d */ /* 0x000fe20000010000 */
[----:B------:R-:W-:-:S05]  /*15c0*/  ISETP.NE.AND P1, PT, R0, RZ, PT ;  /* 0x000000ff0000720c */ /* 0x000fca0003f25270 */
[----:B------:R-:W-:Y:S01]  /*15d0*/  UMOV UR4, 0x400 ;  /* 0x0000040000047882 */ /* 0x000fe20000000000 */
[----:B------:R-:W-:Y:S01]  /*15e0*/  BSSY.RECONVERGENT B0, `(.L_x_28) ;  /* 0x0000016000007945 */ /* 0x000fe20003800200 */
[----:B---3--:R-:W-:-:S09]  /*15f0*/  ULEA UR4, UR5, UR4, 0x18 ;  /* 0x0000000405047291 */ /* 0x008fd2000f8ec0ff */
[----:B------:R-:W3:Y:S02]  /*1600*/  LDS R4, [UR4] ;  /* 0x00000004ff047984 */ /* 0x000ee40008000800 */
[----:B---3--:R-:W-:-:S13]  /*1610*/  ISETP.GE.AND P0, PT, R4, 0x1001, PT ;  /* 0x000010010400780c */ /* 0x008fda0003f06270 */
[----:B------:R-:W-:Y:S02]  /*1620*/  @P0 IMAD.MOV.U32 R2, RZ, RZ, 0x1000 ;  /* 0x00001000ff020424 */ /* 0x000fe400078e00ff */
[----:B------:R-:W-:-:S03]  /*1630*/  @P0 IMAD.MOV.U32 R4, RZ, RZ, 0x1000 ;  /* 0x00001000ff040424 */ /* 0x000fc600078e00ff */
[----:B------:R3:W-:Y:S01]  /*1640*/  @P0 STS [UR4], R2 ;  /* 0x00000002ff000988 */ /* 0x0007e20008000804 */
[----:B------:R-:W-:Y:S05]  /*1650*/  @P1 BRA `(.L_x_29) ;  /* 0x0000000000381947 */ /* 0x000fea0003800000 */
[----:B0-----:R-:W0:Y:S01]  /*1660*/  S2R R5, SR_LANEID ;  /* 0x0000000000057919 */ /* 0x001e220000000000 */
[----:B------:R-:W-:Y:S01]  /*1670*/  VOTEU.ANY UR5, UPT, PT ;  /* 0x0000000000057886 */ /* 0x000fe200038e0100 */
[----:B---3--:R-:W3:Y:S01]  /*1680*/  LDC.64 R2, c[0x0][0x3b0] ;  /* 0x0000ec00ff027b82 */ /* 0x008ee20000000a00 */
[----:B------:R-:W0:Y:S01]  /*1690*/  FLO.U32 R6, UR5 ;  /* 0x0000000500067d00 */ /* 0x000e2200080e0000 */
[----:B------:R-:W-:Y:S01]  /*16a0*/  UPOPC UR8, UR5 ;  /* 0x00000005000872bf */ /* 0x000fe20008000000 */
[----:B0-----:R-:W-:-:S05]  /*16b0*/  ISETP.EQ.U32.AND P0, PT, R6, R5, PT ;  /* 0x000000050600720c */ /* 0x001fca0003f02070 */
[----:B------:R-:W-:-:S08]  /*16c0*/  IMAD R5, R4, UR8, RZ ;  /* 0x0000000804057c24 */ /* 0x000fd0000f8e02ff */
[----:B---3--:R-:W3:Y:S01]  /*16d0*/  @P0 ATOMG.E.ADD.STRONG.GPU PT, R3, desc[UR6][R2.64], R5 ;  /* 0x80000005020309a8 */ /* 0x008ee200081ef106 */
[----:B------:R-:W0:Y:S02]  /*16e0*/  S2R R8, SR_LTMASK ;  /* 0x0000000000087919 */ /* 0x000e240000003900 */
[----:B0-----:R-:W-:-:S06]  /*16f0*/  LOP3.LUT R8, R8, UR5, RZ, 0xc0, !PT ;  /* 0x0000000508087c12 */ /* 0x001fcc000f8ec0ff */
[----:B------:R-:W0:Y:S01]  /*1700*/  POPC R8, R8 ;  /* 0x0000000800087309 */ /* 0x000e220000000000 */
[----:B---3--:R-:W0:Y:S02]  /*1710*/  SHFL.IDX PT, R7, R3, R6, 0x1f ;  /* 0x00001f0603077589 */ /* 0x008e2400000e0000 */
[----:B0-----:R-:W-:-:S05]  /*1720*/  IMAD R4, R4, R8, R7 ;  /* 0x0000000804047224 */ /* 0x001fca00078e0207 */
[----:B------:R4:W-:Y:S02]  /*1730*/  STS [UR4+0x4004], R4 ;  /* 0x00400404ff007988 */ /* 0x0009e40008000804 */
.L_x_29:
[----:B------:R-:W-:Y:S05]  /*1740*/  BSYNC.RECONVERGENT B0 ;  /* 0x0000000000007941 */ /* 0x000fea0003800200 */
.L_x_28:
[----:B------:R-:W-:Y:S06]  /*1750*/  BAR.SYNC.DEFER_BLOCKING 0x0 ;  /* 0x0000000000007b1d */ /* 0x000fec0000010000 */
[----:B0-----:R-:W0:Y:S02]  /*1760*/  LDS R7, [UR4] ;  /* 0x00000004ff077984 */ /* 0x001e240008000800 */
[----:B0-----:R-:W-:-:S13]  /*1770*/  ISETP.GE.AND P0, PT, R0, R7, PT ;  /* 0x000000070000720c */ /* 0x001fda0003f06270 */
[----:B------:R-:W-:Y:S05]  /*1780*/  @P0 EXIT ;  /* 0x000000000000094d */ /* 0x000fea0003800000 */
[----:B------:R-:W0:Y:S01]  /*1790*/  LDS R11, [UR4+0x4004] ;  /* 0x00400404ff0b7984 */ /* 0x000e220008000800 */
[----:B----4-:R-:W4:Y:S02]  /*17a0*/  LDC.64 R4, c[0x0][0x3a0] ;  /* 0x0000e800ff047b82 */ /* 0x010f240000000a00 */
.L_x_30:
[----:B------:R-:W-:Y:S01]  /*17b0*/  LEA R6, R0, UR4, 0x2 ;  /* 0x0000000400067c11 */ /* 0x000fe2000f8e10ff */
[--C-:B0-----:R-:W-:Y:S02]  /*17c0*/  IMAD.IADD R3, R11, 0x1, R0.reuse ;  /* 0x000000010b037824 */ /* 0x101fe400078e0200 */
[----:B------:R-:W-:Y:S02]  /*17d0*/  IMAD.IADD R0, R9, 0x1, R0 ;  /* 0x0000000109007824 */ /* 0x000fe400078e0200 */
[----:B-12---:R-:W0:Y:S01]  /*17e0*/  LDS R13, [R6+0x4] ;  /* 0x00000400060d7984 */ /* 0x006e220000000800 */
[----:B---34-:R-:W-:Y:S02]  /*17f0*/  IMAD.WIDE R2, R3, 0x4, R4 ;  /* 0x0000000403027825 */ /* 0x018fe400078e0204 */
[----:B------:R-:W-:-:S03]  /*1800*/  ISETP.GE.AND P0, PT, R0, R7, PT ;  /* 0x000000070000720c */ /* 0x000fc60003f06270 */
[----:B0-----:R0:W-:Y:S10]  /*1810*/  STG.E desc[UR6][R2.64], R13 ;  /* 0x0000000d02007986 */ /* 0x0011f4000c101906 */
[----:B------:R-:W-:Y:S05]  /*1820*/  @!P0 BRA `(.L_x_30) ;  /* 0xfffffffc00e08947 */ /* 0x000fea000383ffff */
[----:B------:R-:W-:Y:S05]  /*1830*/  EXIT ;  /* 0x000000000000794d */ /* 0x000fea0003800000 */
.L_x_31:
[----:B------:R-:W-:-:S00]  /*1840*/  BRA `(.L_x_31) ;  /* 0xfffffffc00fc7947 */ /* 0x000fc0000383ffff */
[----:B------:R-:W-:-:S00]  /*1850*/  NOP ;  /* 0x0000000000007918 */ /* 0x000fc00000000000 */
        /* <DEDUP_REMOVED lines=10> */
.L_x_53:


//--------------------- .text._Z25gpu_global_queuing_kernelPiS_S_S_S_iS_ --------------------------
	.section	.text._Z25gpu_global_queuing_kernelPiS_S_S_S_iS_,"ax",@progbits
	.align	128
        .global         _Z25gpu_global_queuing_kernelPiS_S_S_S_iS_
        .type           _Z25gpu_global_queuing_kernelPiS_S_S_S_iS_,@function
        .size           _Z25gpu_global_queuing_kernelPiS_S_S_S_iS_,(.L_x_54 - _Z25gpu_global_queuing_kernelPiS_S_S_S_iS_)
        .other          _Z25gpu_global_queuing_kernelPiS_S_S_S_iS_,@"STO_CUDA_ENTRY STV_DEFAULT"
_Z25gpu_global_queuing_kernelPiS_S_S_S_iS_:
.text._Z25gpu_global_queuing_kernelPiS_S_S_S_iS_:
[----:B------:R-:W-:Y:S01]  /*0000*/  LDC R1, c[0x0][0x37c] ;  /* 0x0000df00ff017b82 */ /* 0x000fe20000000800 */
[----:B------:R-:W0:Y:S07]  /*0010*/  S2R R0, SR_TID.X ;  /* 0x0000000000007919 */ /* 0x000e2e0000002100 */
[----:B------:R-:W0:Y:S01]  /*0020*/  S2UR UR4, SR_CTAID.X ;  /* 0x00000000000479c3 */ /* 0x000e220000002500 */
[----:B------:R-:W1:Y:S07]  /*0030*/  LDCU UR5, c[0x0][0x3a8] ;  /* 0x00007500ff0577ac */ /* 0x000e6e0008000800 */
[----:B------:R-:W0:Y:S02]  /*0040*/  LDC R3, c[0x0][0x360] ;  /* 0x0000d800ff037b82 */ /* 0x000e240000000800 */
[----:B0-----:R-:W-:-:S05]  /*0050*/  IMAD R0, R3, UR4, R0 ;  /* 0x0000000403007c24 */ /* 0x001fca000f8e0200 */
[----:B-1----:R-:W-:-:S13]  /*0060*/  ISETP.GE.AND P0, PT, R0, UR5, PT ;  /* 0x0000000500007c0c */ /* 0x002fda000bf06270 */
[----:B------:R-:W-:Y:S05]  /*0070*/  @P0 EXIT ;  /* 0x000000000000094d */ /* 0x000fea0003800000 */
[----:B------:R-:W0:Y:S01]  /*0080*/  LDCU.64 UR4, c[0x0][0x388] ;  /* 0x00007100ff0477ac */ /* 0x000e220008000a00 */
[----:B------:R-:W1:Y:S01]  /*0090*/  LDCU UR8, c[0x0][0x370] ;  /* 0x00006e00ff0877ac */ /* 0x000e620008000800 */
[----:B------:R-:W2:Y:S01]  /*00a0*/  LDCU.64 UR6, c[0x0][0x358] ;  /* 0x00006b00ff0677ac */ /* 0x000ea20008000a00 */
[----:B0-----:R-:W-:Y:S01]  /*00b0*/  UIADD3 UR4, UP0, UPT, UR4, 0x8, URZ ;  /* 0x0000000804047890 */ /* 0x001fe2000ff1e0ff */
[----:B-1----:R-:W-:-:S03]  /*00c0*/  IMAD R3, R3, UR8, RZ ;  /* 0x0000000803037c24 */ /* 0x002fc6000f8e02ff */
[----:B--2---:R-:W-:-:S12]  /*00d0*/  UIADD3.X UR5, UPT, UPT, URZ, UR5, URZ, UP0, !UPT ;  /* 0x00000005ff057290 */ /* 0x004fd800087fe4ff */
.L_x_51:
[----:B0-----:R-:W0:Y:S01]  /*00e0*/  LDC.64 R4, c[0x0][0x398] ;  /* 0x0000e600ff047b82 */ /* 0x001e220000000a00 */
[----:B-1----:R-:W1:Y:S07]  /*00f0*/  LDCU UR8, c[0x0][0x3a8] ;  /* 0x00007500ff0877ac */ /* 0x002e6e0008000800 */
[----:B------:R-:W2:Y:S01]  /*0100*/  LDC.64 R6, c[0x0][0x380] ;  /* 0x0000e000ff067b82 */ /* 0x000ea20000000a00 */
        /* <DEDUP_REMOVED lines=10> */
[----:B------:R-:W-:Y:S01]  /*01b0*/  IMAD.IADD R8, R2, 0x1, -R11 ;  /* 0x0000000102087824 */ /* 0x000fe200078e0a0b */
[----:B------:R-:W-:Y:S01]  /*01c0*/  BSSY.RECONVERGENT B0, `(.L_x_34) ;  /* 0x0000056000007945 */ /* 0x000fe20003800200 */
[----:B------:R-:W-:-:S03]  /*01d0*/  MOV R9, R11 ;  /* 0x0000000b00097202 */ /* 0x000fc60000000f00 */
        /* <DEDUP_REMOVED lines=11> */
[----:B------:R-:W-:Y:S02]  /*0290*/  ISETP.NE.AND P1, PT, R8, 0x1, PT ;  /* 0x000000010800780c */ /* 0x000fe40003f25270 */
[----:B--2---:R-:W-:-:S13]  /*02a0*/  ISETP.NE.AND P2, PT, R12, RZ, PT ;  /* 0x000000ff0c00720c */ /* 0x004fda0003f45270 */
[----:B------:R-:W-:Y:S05]  /*02b0*/  @P2 BRA `(.L_x_37) ;  /* 0x00000000003c2947 */ /* 0x000fea0003800000 */
[----:B------:R-:W0:Y:S01]  /*02c0*/  S2R R15, SR_LANEID ;  /* 0x00000000000f7919 */ /* 0x000e220000000000 */
[----:B------:R-:W-:Y:S01]  /*02d0*/  VOTEU.ANY UR8, UPT, PT ;  /* 0x0000000000087886 */ /* 0x000fe200038e0100 */
[----:B------:R-:W1:Y:S01]  /*02e0*/  LDC.64 R12, c[0x0][0x3b0] ;  /* 0x0000ec00ff0c7b82 */ /* 0x000e620000000a00 */
[----:B------:R-:W0:Y:S08]  /*02f0*/  FLO.U32 R10, UR8 ;  /* 0x00000008000a7d00 */ /* 0x000e3000080e0000 */
[----:B------:R-:W1:Y:S01]  /*0300*/  POPC R19, UR8 ;  /* 0x0000000800137d09 */ /* 0x000e620008000000 */
[----:B0-----:R-:W-:Y:S01]  /*0310*/  ISETP.EQ.U32.AND P2, PT, R10, R15, PT ;  /* 0x0000000f0a00720c */ /* 0x001fe20003f42070 */
[----:B------:R-:W0:Y:S01]  /*0320*/  S2R R16, SR_LTMASK ;  /* 0x0000000000107919 */ /* 0x000e220000003900 */
[----:B------:R-:W2:Y:S11]  /*0330*/  LDC.64 R14, c[0x0][0x3a0] ;  /* 0x0000e800ff0e7b82 */ /* 0x000eb60000000a00 */
[----:B-1----:R-:W3:Y:S01]  /*0340*/  @P2 ATOMG.E.ADD.STRONG.GPU PT, R13, desc[UR6][R12.64], R19 ;  /* 0x800000130c0d29a8 */ /* 0x002ee200081ef106 */
[----:B0-----:R-:W-:-:S06]  /*0350*/  LOP3.LUT R16, R16, UR8, RZ, 0xc0, !PT ;  /* 0x0000000810107c12 */ /* 0x001fcc000f8ec0ff */
[----:B------:R-:W0:Y:S01]  /*0360*/  POPC R16, R16 ;  /* 0x0000001000107309 */ /* 0x000e220000000000 */
[----:B---3--:R-:W0:Y:S02]  /*0370*/  SHFL.IDX PT, R17, R13, R10, 0x1f ;  /* 0x00001f0a0d117589 */ /* 0x008e2400000e0000 */
[----:B0-----:R-:W-:-:S05]  /*0380*/  IADD3 R17, PT, PT, R17, R16, RZ ;  /* 0x0000001011117210 */ /* 0x001fca0007ffe0ff */
[----:B--2---:R-:W-:-:S05]  /*0390*/  IMAD.WIDE R14, R17, 0x4, R14 ;  /* 0x00000004110e7825 */ /* 0x004fca00078e020e */
[----:B------:R0:W-:Y:S02]  /*03a0*/  STG.E desc[UR6][R14.64], R9 ;  /* 0x000000090e007986 */ /* 0x0001e4000c101906 */
.L_x_37:
[----:B------:R-:W-:Y:S05]  /*03b0*/  BSYNC.RECONVERGENT B2 ;  /* 0x0000000000027941 */ /* 0x000fea0003800200 */
.L_x_36:
[----:B0-----:R-:W-:Y:S01]  /*03c0*/  VIADD R9, R11, 0x1 ;  /* 0x000000010b097836 */ /* 0x001fe20000000000 */
[----:B------:R-:W-:Y:S06]  /*03d0*/  @!P1 BRA `(.L_x_35) ;  /* 0x0000000000d09947 */ /* 0x000fec0003800000 */
[----:B------:R-:W2:Y:S01]  /*03e0*/  LDG.E R9, desc[UR6][R4.64+0x4] ;  /* 0x0000040604097981 */ /* 0x000ea2000c1e1900 */
[----:B------:R-:W-:Y:S02]  /*03f0*/  HFMA2 R15, -RZ, RZ, 0, 5.9604644775390625e-08 ;  /* 0x00000001ff0f7431 */ /* 0x000fe400000001ff */
[----:B------:R-:W-:Y:S02]  /*0400*/  IMAD.MOV.U32 R14, RZ, RZ, RZ ;  /* 0x000000ffff0e7224 */ /* 0x000fe400078e00ff */
[----:B--2---:R-:W-:-:S06]  /*0410*/  IMAD.WIDE R12, R9, 0x4, R6 ;  /* 0x00000004090c7825 */ /* 0x004fcc00078e0206 */
        /* <DEDUP_REMOVED lines=17> */
[----:B0-----:R-:W-:-:S04]  /*0530*/  IMAD.IADD R17, R17, 0x1, R10 ;  /* 0x0000000111117824 */ /* 0x001fc800078e020a */
[----:B--2---:R-:W-:-:S05]  /*0540*/  IMAD.WIDE R12, R17, 0x4, R12 ;  /* 0x00000004110c7825 */ /* 0x004fca00078e020c */
[----:B------:R0:W-:Y:S02]  /*0550*/  STG.E desc[UR6][R12.64], R9 ;  /* 0x000000090c007986 */ /* 0x0001e4000c101906 */
.L_x_39:
[----:B------:R-:W-:Y:S05]  /*0560*/  BSYNC.RECONVERGENT B2 ;  /* 0x0000000000027941 */ /* 0x000fea0003800200 */
.L_x_38:
[----:B0-----:R-:W-:Y:S01]  /*0570*/  VIADD R9, R11, 0x2 ;  /* 0x000000020b097836 */ /* 0x001fe20000000000 */
[----:B------:R-:W-:Y:S06]  /*0580*/  @!P1 BRA `(.L_x_35) ;  /* 0x0000000000649947 */ /* 0x000fec0003800000 */
[----:B------:R-:W2:Y:S01]  /*0590*/  LDG.E R15, desc[UR6][R4.64+0x8] ;  /* 0x00000806040f7981 */ /* 0x000ea2000c1e1900 */
[----:B------:R-:W-:Y:S01]  /*05a0*/  MOV R8, RZ ;  /* 0x000000ff00087202 */ /* 0x000fe20000000f00 */
        /* <DEDUP_REMOVED lines=21> */
.L_x_41:
[----:B------:R-:W-:Y:S05]  /*0700*/  BSYNC.RECONVERGENT B2 ;  /* 0x0000000000027941 */ /* 0x000fea0003800200 */
.L_x_40:
[----:B------:R-:W-:-:S07]  /*0710*/  IADD3 R9, PT, PT, R11, 0x3, RZ ;  /* 0x000000030b097810 */ /* 0x000fce0007ffe0ff */
.L_x_35:
[----:B------:R-:W-:Y:S05]  /*0720*/  BSYNC.RECONVERGENT B0 ;  /* 0x0000000000007941 */ /* 0x000fea0003800200 */
.L_x_34:
[----:B0-----:R-:W-:-:S05]  /*0730*/  IMAD.IADD R4, R11, 0x1, -R2 ;  /* 0x000000010b047824 */ /* 0x001fca00078e0a02 */
[----:B------:R-:W-:-:S13]  /*0740*/  ISETP.GT.U32.AND P1, PT, R4, -0x4, PT ;  /* 0xfffffffc0400780c */ /* 0x000fda0003f24070 */
[----:B------:R-:W-:Y:S05]  /*0750*/  @P1 BRA `(.L_x_33) ;  /* 0x0000000400981947 */ /* 0x000fea0003800000 */
[----:B------:R-:W0:Y:S01]  /*0760*/  LDC.64 R4, c[0x0][0x3a0] ;  /* 0x0000e800ff047b82 */ /* 0x000e220000000a00 */
[----:B------:R-:W-:-:S07]  /*0770*/  IMAD.IADD R2, R9, 0x1, -R2 ;  /* 0x0000000109027824 */ /* 0x000fce00078e0a02 */
[----:B------:R-:W1:Y:S02]  /*0780*/  LDC.64 R6, c[0x0][0x390] ;  /* 0x0000e400ff067b82 */ /* 0x000e640000000a00 */
.L_x_50:
[----:B-1----:R-:W-:Y:S01]  /*0790*/  MOV R10, UR4 ;  /* 0x00000004000a7c02 */ /* 0x002fe20008000f00 */
[----:B------:R-:W-:-:S04]  /*07a0*/  IMAD.U32 R11, RZ, RZ, UR5 ;  /* 0x00000005ff0b7e24 */ /* 0x000fc8000f8e00ff */
[----:B------:R-:W-:-:S05]  /*07b0*/  IMAD.WIDE R10, R9, 0x4, R10 ;  /* 0x00000004090a7825 */ /* 0x000fca00078e020a */
[----:B------:R-:W1:Y:S01]  /*07c0*/  LDG.E R19, desc[UR6][R10.64+-0x8] ;  /* 0xfffff8060a137981 */ /* 0x000e62000c1e1900 */
[----:B------:R-:W-:Y:S02]  /*07d0*/  HFMA2 R14, -RZ, RZ, 0, 0 ;  /* 0x00000000ff0e7431 */ /* 0x000fe400000001ff */
        /* <DEDUP_REMOVED lines=8> */
[----:B------:R-:W2:Y:S01]  /*0860*/  LDC.64 R14, c[0x0][0x3b0] ;  /* 0x0000ec00ff0e7b82 */ /* 0x000ea20000000a00 */
[----:B------:R-:W1:Y:S08]  /*0870*/  FLO.U32 R8, UR8 ;  /* 0x0000000800087d00 */ /* 0x000e7000080e0000 */
[----:B------:R-:W2:Y:S01]  /*0880*/  POPC R17, UR8 ;  /* 0x0000000800117d09 */ /* 0x000ea20008000000 */
[----:B-1----:R-:W-:-:S13]  /*0890*/  ISETP.EQ.U32.AND P1, PT, R8, R13, PT ;  /* 0x0000000d0800720c */ /* 0x002fda0003f22070 */
[----:B--2---:R-:W2:Y:S01]  /*08a0*/  @P1 ATOMG.E.ADD.STRONG.GPU PT, R15, desc[UR6][R14.64], R17 ;  /* 0x800000110e0f19a8 */ /* 0x004ea200081ef106 */
[----:B------:R-:W1:Y:S02]  /*08b0*/  S2R R16, SR_LTMASK ;  /* 0x0000000000107919 */ /* 0x000e640000003900 */
[----:B-1----:R-:W-:-:S06]  /*08c0*/  LOP3.LUT R16, R16, UR8, RZ, 0xc0, !PT ;  /* 0x0000000810107c12 */ /* 0x002fcc000f8ec0ff */
[----:B------:R-:W1:Y:S01]  /*08d0*/  POPC R16, R16 ;  /* 0x0000001000107309 */ /* 0x000e620000000000 */
[----:B--2---:R-:W1:Y:S02]  /*08e0*/  SHFL.IDX PT, R13, R15, R8, 0x1f ;  /* 0x00001f080f0d7589 */ /* 0x004e6400000e0000 */
[----:B-1----:R-:W-:-:S04]  /*08f0*/  IMAD.IADD R13, R13, 0x1, R16 ;  /* 0x000000010d0d7824 */ /* 0x002fc800078e0210 */
[----:B0-----:R-:W-:-:S05]  /*0900*/  IMAD.WIDE R12, R13, 0x4, R4 ;  /* 0x000000040d0c7825 */ /* 0x001fca00078e0204 */
[----:B------:R1:W-:Y:S02]  /*0910*/  STG.E desc[UR6][R12.64], R19 ;  /* 0x000000130c007986 */ /* 0x0003e4000c101906 */
.L_x_43:
[----:B------:R-:W-:Y:S05]  /*0920*/  BSYNC.RECONVERGENT B0 ;  /* 0x0000000000007941 */ /* 0x000fea0003800200 */
.L_x_42:
[----:B-1----:R-:W2:Y:S01]  /*0930*/  LDG.E R19, desc[UR6][R10.64+-0x4] ;  /* 0xfffffc060a137981 */ /* 0x002ea2000c1e1900 */
[----:B------:R-:W-:Y:S01]  /*0940*/  MOV R14, RZ ;  /* 0x000000ff000e7202 */ /* 0x000fe20000000f00 */
        /* <DEDUP_REMOVED lines=17> */
[----:B-1----:R-:W-:-:S05]  /*0a60*/  IADD3 R13, PT, PT, R13, R16, RZ ;  /* 0x000000100d0d7210 */ /* 0x002fca0007ffe0ff */
[----:B0-----:R-:W-:-:S05]  /*0a70*/  IMAD.WIDE R12, R13, 0x4, R4 ;  /* 0x000000040d0c7825 */ /* 0x001fca00078e0204 */
[----:B------:R1:W-:Y:S02]  /*0a80*/  STG.E desc[UR6][R12.64], R19 ;  /* 0x000000130c007986 */ /* 0x0003e4000c101906 */
.L_x_45:
[----:B------:R-:W-:Y:S05]  /*0a90*/  BSYNC.RECONVERGENT B0 ;  /* 0x0000000000007941 */ /* 0x000fea0003800200 */
.L_x_44:
[----:B-1----:R-:W2:Y:S01]  /*0aa0*/  LDG.E R19, desc[UR6][R10.64] ;  /* 0x000000060a137981 */ /* 0x002ea2000c1e1900 */
[----:B------:R-:W-:Y:S02]  /*0ab0*/  HFMA2 R15, -RZ, RZ, 0, 5.9604644775390625e-08 ;  /* 0x00000001ff0f7431 */ /* 0x000fe400000001ff */
[----:B------:R-:W-:Y:S02]  /*0ac0*/  IMAD.MOV.U32 R14, RZ, RZ, RZ ;  /* 0x000000ffff0e7224 */ /* 0x000fe400078e00ff */
        /* <DEDUP_REMOVED lines=19> */
.L_x_47:
[----:B------:R-:W-:Y:S05]  /*0c00*/  BSYNC.RECONVERGENT B0 ;  /* 0x0000000000007941 */ /* 0x000fea0003800200 */
.L_x_46:
[----:B------:R-:W1:Y:S01]  /*0c10*/  LDG.E R17, desc[UR6][R10.64+0x4] ;  /* 0x000004060a117981 */ /* 0x000e62000c1e1900 */
[----:B------:R-:W-:Y:S01]  /*0c20*/  MOV R14, RZ ;  /* 0x000000ff000e7202 */ /* 0x000fe20000000f00 */
[----:B------:R-:W-:Y:S02]  /*0c30*/  IMAD.MOV.U32 R15, RZ, RZ, 0x1 ;  /* 0x00000001ff0f7424 */ /* 0x000fe400078e00ff */
[----:B-1----:R-:W-:-:S06]  /*0c40*/  IMAD.WIDE R12, R17, 0x4, R6 ;  /* 0x00000004110c7825 */ /* 0x002fcc00078e0206 */
[----:B------:R-:W2:Y:S01]  /*0c50*/  ATOMG.E.CAS.STRONG.GPU PT, R12, [R12], R14, R15 ;  /* 0x0000000e0c0c73a9 */ /* 0x000ea200001ee10f */
[----:B------:R-:W-:Y:S01]  /*0c60*/  IADD3 R2, PT, PT, R2, 0x4, RZ ;  /* 0x0000000402027810 */ /* 0x000fe20007ffe0ff */
[----:B------:R-:W-:Y:S03]  /*0c70*/  BSSY.RECONVERGENT B0, `(.L_x_48) ;  /* 0x0000012000007945 */ /* 0x000fe60003800200 */
[----:B------:R-:W-:Y:S02]  /*0c80*/  ISETP.NE.AND P1, PT, R2, RZ, PT ;  /* 0x000000ff0200720c */ /* 0x000fe40003f25270 */
        /* <DEDUP_REMOVED lines=16> */
.L_x_49:
[----:B------:R-:W-:Y:S05]  /*0d90*/  BSYNC.RECONVERGENT B0 ;  /* 0x0000000000007941 */ /* 0x000fea0003800200 */
.L_x_48:
[----:B------:R-:W-:Y:S01]  /*0da0*/  IADD3 R9, PT, PT, R9, 0x4, RZ ;  /* 0x0000000409097810 */ /* 0x000fe20007ffe0ff */
[----:B------:R-:W-:Y:S06]  /*0db0*/  @P1 BRA `(.L_x_50) ;  /* 0xfffffff800741947 */ /* 0x000fec000383ffff */
.L_x_33:
[----:B------:R-:W-:Y:S05]  /*0dc0*/  BSYNC.RECONVERGENT B1 ;  /* 0x0000000000017941 */ /* 0x000fea0003800200 */
.L_x_32:
[----:B------:R-:W-:Y:S05]  /*0dd0*/  @!P0 BRA `(.L_x_51) ;  /* 0xfffffff000c08947 */ /* 0x000fea000383ffff */
[----:B------:R-:W-:Y:S05]  /*0de0*/  EXIT ;  /* 0x000000000000794d */ /* 0x000fea0003800000 */
.L_x_52:
        /* <DEDUP_REMOVED lines=9> */
.L_x_54:


//--------------------- .nv.shared._Z24gpu_block_queuing_kernelPiS_S_S_S_iS_ --------------------------
	.section	.nv.shared._Z24gpu_block_queuing_kernelPiS_S_S_S_iS_,"aw",@nobits
	.sectionflags	@""
	.align	4
.nv.shared._Z24gpu_block_queuing_kernelPiS_S_S_S_iS_:
	.zero		17416


//--------------------- .nv.shared.reserved.0     --------------------------
	.section	.nv.shared.reserved.0,"aw",@nobits
	.weak		__nv_reservedSMEM_offset_0_alias
	.size		__nv_reservedSMEM_offset_0_alias, 0, 64
	.other		__nv_reservedSMEM_offset_0_alias,@"STO_CUDA_RESERVED_SHARED STV_DEFAULT"
__nv_reservedSMEM_offset_0_alias:
	.zero		0
	.zero		64


//--------------------- .nv.constant0._Z24gpu_block_queuing_kernelPiS_S_S_S_iS_ --------------------------
	.section	.nv.constant0._Z24gpu_block_queuing_kernelPiS_S_S_S_iS_,"a",@progbits
	.sectionflags	@""
	.align	4
.nv.constant0._Z24gpu_block_queuing_kernelPiS_S_S_S_iS_:
	.zero		952


//--------------------- .nv.constant0._Z25gpu_global_queuing_kernelPiS_S_S_S_iS_ --------------------------
	.section	.nv.constant0._Z25gpu_global_queuing_kernelPiS_S_S_S_iS_,"a",@progbits
	.sectionflags	@""
	.align	4
.nv.constant0._Z25gpu_global_queuing_kernelPiS_S_S_S_iS_:
	.zero		952


//--------------------- SYMBOLS --------------------------

	.type		.nv.reservedSmem.offset0,@object
	.size		.nv.reservedSmem.offset0,0x4
	.type		.nv.reservedSmem.cap,@object
	.size		.nv.reservedSmem.cap,0x4
